def gluon_wgmma(
    a_ptr,
    b_ptr,
    c_ptr,
    M,
    N,
    K,
    stride_am,
    stride_bk,
    stride_cm,
    BLOCK_M: gl.constexpr,
    BLOCK_N: gl.constexpr,
    BLOCK_K: gl.constexpr,
    DTYPE: gl.constexpr,
    A_LAYOUT: gl.constexpr,
    B_LAYOUT: gl.constexpr,
    C_LAYOUT: gl.constexpr,
    B_SHAPE: gl.constexpr,
    TRANS_B: gl.constexpr,
    NUM_BUFFERS: gl.constexpr,
    NUM_WARPS: gl.constexpr,
):
    a_desc = tma.make_tensor_descriptor(
        a_ptr, [M, K], [stride_am, 1], [BLOCK_M, BLOCK_K], A_LAYOUT
    )
    b_desc = tma.make_tensor_descriptor(
        b_ptr,
        [N, K] if TRANS_B else [K, N],
        [stride_bk, 1],
        B_SHAPE,
        B_LAYOUT,
    )
    c_desc = tma.make_tensor_descriptor(
        c_ptr, [M, N], [stride_cm, 1], [BLOCK_M, BLOCK_N], C_LAYOUT
    )

    a_bufs = gl.allocate_shared_memory(
        DTYPE, [NUM_BUFFERS, BLOCK_M, BLOCK_K], A_LAYOUT
    )
    b_bufs = gl.allocate_shared_memory(DTYPE, [NUM_BUFFERS] + B_SHAPE, B_LAYOUT)

    pid_m = gl.program_id(0)
    pid_n = gl.program_id(1)
    off_m = pid_m * BLOCK_M
    off_n = pid_n * BLOCK_N

    mma_layout: gl.constexpr = pick_wgmma_layout(DTYPE, BLOCK_M, BLOCK_N, NUM_WARPS)
    acc = warpgroup_mma_init(
        gl.zeros((BLOCK_M, BLOCK_N), dtype=gl.float32, layout=mma_layout)
    )

    bars = gl.allocate_shared_memory(
        gl.int64, [NUM_BUFFERS, 1], mbarrier.MBarrierLayout()
    )
    for i in gl.static_range(NUM_BUFFERS):
        mbarrier.init(bars.index(i), count=1)
    idx = 0
    phase = 0

    for k in range(0, K, BLOCK_K):
        a = a_bufs.index(idx)
        b = b_bufs.index(idx)
        bar = bars.index(idx)
        mbarrier.expect(bar, a_desc.block_type.nbytes + b_desc.block_type.nbytes)
        tma.async_copy_global_to_shared(a_desc, [off_m, k], bar, a)
        tma.async_copy_global_to_shared(
            b_desc, [off_n, k] if TRANS_B else [k, off_n], bar, b
        )
        mbarrier.wait(bar, phase=phase)

        if TRANS_B:
            b = b.permute((1, 0))
        acc = warpgroup_mma_wait(num_outstanding=0, deps=(acc,))
        acc = warpgroup_mma(a, b, acc, is_async=True)

        idx += 1
        if idx == NUM_BUFFERS:
            idx = 0
            phase ^= 1

    acc = warpgroup_mma_wait(num_outstanding=0, deps=(acc,))
    for i in gl.static_range(NUM_BUFFERS):
        mbarrier.invalidate(bars.index(i))

    c_smem = gl.allocate_shared_memory(DTYPE, [BLOCK_M, BLOCK_N], C_LAYOUT)
    c_smem.store(acc.to(DTYPE))
    fence_async_shared()
    tma.async_copy_shared_to_global(c_desc, [off_m, off_n], c_smem)
    tma.store_wait(pendings=0)

# config = {"BLOCK_K": 128, "BLOCK_M": 256, "BLOCK_N": 128, "arch": "sm_90", "dtype": "bf16", "num_buffers": 4, "num_warps": 8, "trans_b": 0}
# arch = sm_90


// ===== COMPILED SASS (sm_90a) =====

	.target	sm_90a

	.elftype	@"ET_EXEC"


//--------------------- .note.nv.tkinfo           --------------------------
	.section	.note.nv.tkinfo,"",@"SHT_NOTE"
	.sectionflags	@"SHF_NOTE_NV_TKINFO"
	.tkinfo
        /*0018*/ 	.word	0x00000002
        /*0030*/ 	.string	""
        /*0030*/ 	.string	"ptxas"
        /*0030*/ 	.string	"Cuda compilation tools, release 13.0, V13.0.88"
        /*0030*/ 	.string	"Build cuda_13.0.r13.0/compiler.36424714_0"
        /*0030*/ 	.string	"-v  -suppress-debug-info  -lineinfo  -arch sm_90a "



//--------------------- .note.nv.cuinfo           --------------------------
	.section	.note.nv.cuinfo,"",@"SHT_NOTE"
	.sectionflags	@"SHF_NOTE_NV_CUINFO"
        /*0018*/ 	.short	0x0002
        /*001a*/ 	.short	0x005a
        /*001c*/ 	.short	0x0082
	.zero		2


//--------------------- .nv.info                  --------------------------
	.section	.nv.info,"",@"SHT_CUDA_INFO"
	.align	4


	//----- nvinfo : EIATTR_REGCOUNT
	.align		4
        /*0000*/ 	.byte	0x04, 0x2f
        /*0002*/ 	.short	(.L_1 - .L_0)
	.align		4
.L_0:
        /*0004*/ 	.word	index@(gluon_wgmma)
        /*0008*/ 	.word	0x0000009a


	//----- nvinfo : EIATTR_FRAME_SIZE
	.align		4
.L_1:
        /*000c*/ 	.byte	0x04, 0x11
        /*000e*/ 	.short	(.L_3 - .L_2)
	.align		4
.L_2:
        /*0010*/ 	.word	index@(gluon_wgmma)
        /*0014*/ 	.word	0x00000000


	//----- nvinfo : EIATTR_MIN_STACK_SIZE
	.align		4
.L_3:
        /*0018*/ 	.byte	0x04, 0x12
        /*001a*/ 	.short	(.L_5 - .L_4)
	.align		4
.L_4:
        /*001c*/ 	.word	index@(gluon_wgmma)
        /*0020*/ 	.word	0x00000000
.L_5:


//--------------------- .nv.compat                --------------------------
	.section	.nv.compat,"",@"SHT_CUDA_COMPAT_INFO"
	.align	4
        /*0000*/ 	.byte	0x02, 0x09, 0x01, 0x00, 0x02, 0x02, 0x04, 0x00, 0x02, 0x05, 0x05, 0x00, 0x03, 0x07, 0x01, 0x01
        /*0010*/ 	.byte	0x02, 0x03, 0x03, 0x00, 0x02, 0x06, 0x01, 0x00, 0x04, 0x0b, 0x08, 0x00, 0x00, 0x00, 0x00, 0x00
        /*0020*/ 	.byte	0x00, 0x00, 0x00, 0x00


//--------------------- .nv.info.gluon_wgmma      --------------------------
	.section	.nv.info.gluon_wgmma,"",@"SHT_CUDA_INFO"
	.sectionflags	@""
	.align	4


	//----- nvinfo : EIATTR_CUDA_API_VERSION
	.align		4
        /*0000*/ 	.byte	0x04, 0x37
        /*0002*/ 	.short	(.L_7 - .L_6)
.L_6:
        /*0004*/ 	.word	0x00000082


	//----- nvinfo : EIATTR_KPARAM_INFO
	.align		4
.L_7:
        /*0008*/ 	.byte	0x04, 0x17
        /*000a*/ 	.short	(.L_9 - .L_8)
.L_8:
        /*000c*/ 	.word	0x00000000
        /*0010*/ 	.short	0x000a
        /*0012*/ 	.short	0x0048
        /*0014*/ 	.byte	0x00, 0xf4, 0x21, 0x00


	//----- nvinfo : EIATTR_KPARAM_INFO
	.align		4
.L_9:
        /*0018*/ 	.byte	0x04, 0x17
        /*001a*/ 	.short	(.L_11 - .L_10)
.L_10:
        /*001c*/ 	.word	0x00000000
        /*0020*/ 	.short	0x0009
        /*0022*/ 	.short	0x0040
        /*0024*/ 	.byte	0x00, 0xf4, 0x21, 0x00


	//----- nvinfo : EIATTR_KPARAM_INFO
	.align		4
.L_11:
        /*0028*/ 	.byte	0x04, 0x17
        /*002a*/ 	.short	(.L_13 - .L_12)
.L_12:
        /*002c*/ 	.word	0x00000000
        /*0030*/ 	.short	0x0008
        /*0032*/ 	.short	0x0038
        /*0034*/ 	.byte	0x00, 0xf0, 0x21, 0x00


	//----- nvinfo : EIATTR_KPARAM_INFO
	.align		4
.L_13:
        /*0038*/ 	.byte	0x04, 0x17
        /*003a*/ 	.short	(.L_15 - .L_14)
.L_14:
        /*003c*/ 	.word	0x00000000
        /*0040*/ 	.short	0x0007
        /*0042*/ 	.short	0x0030
        /*0044*/ 	.byte	0x00, 0xf0, 0x21, 0x00


	//----- nvinfo : EIATTR_KPARAM_INFO
	.align		4
.L_15:
        /*0048*/ 	.byte	0x04, 0x17
        /*004a*/ 	.short	(.L_17 - .L_16)
.L_16:
        /*004c*/ 	.word	0x00000000
        /*0050*/ 	.short	0x0006
        /*0052*/ 	.short	0x0028
        /*0054*/ 	.byte	0x00, 0xf0, 0x21, 0x00


	//----- nvinfo : EIATTR_KPARAM_INFO
	.align		4
.L_17:
        /*0058*/ 	.byte	0x04, 0x17
        /*005a*/ 	.short	(.L_19 - .L_18)
.L_18:
        /*005c*/ 	.word	0x00000000
        /*0060*/ 	.short	0x0005
        /*0062*/ 	.short	0x0020
        /*0064*/ 	.byte	0x00, 0xf0, 0x11, 0x00


	//----- nvinfo : EIATTR_KPARAM_INFO
	.align		4
.L_19:
        /*0068*/ 	.byte	0x04, 0x17
        /*006a*/ 	.short	(.L_21 - .L_20)
.L_20:
        /*006c*/ 	.word	0x00000000
        /*0070*/ 	.short	0x0004
        /*0072*/ 	.short	0x001c
        /*0074*/ 	.byte	0x00, 0xf0, 0x11, 0x00


	//----- nvinfo : EIATTR_KPARAM_INFO
	.align		4
.L_21:
        /*0078*/ 	.byte	0x04, 0x17
        /*007a*/ 	.short	(.L_23 - .L_22)
.L_22:
        /*007c*/ 	.word	0x00000000
        /*0080*/ 	.short	0x0003
        /*0082*/ 	.short	0x0018
        /*0084*/ 	.byte	0x00, 0xf0, 0x11, 0x00


	//----- nvinfo : EIATTR_KPARAM_INFO
	.align		4
.L_23:
        /*0088*/ 	.byte	0x04, 0x17
        /*008a*/ 	.short	(.L_25 - .L_24)
.L_24:
        /*008c*/ 	.word	0x00000000
        /*0090*/ 	.short	0x0002
        /*0092*/ 	.short	0x0010
        /*0094*/ 	.byte	0x00, 0xf4, 0x21, 0x00


	//----- nvinfo : EIATTR_KPARAM_INFO
	.align		4
.L_25:
        /*0098*/ 	.byte	0x04, 0x17
        /*009a*/ 	.short	(.L_27 - .L_26)
.L_26:
        /*009c*/ 	.word	0x00000000
        /*00a0*/ 	.short	0x0001
        /*00a2*/ 	.short	0x0008
        /*00a4*/ 	.byte	0x00, 0xf4, 0x21, 0x00


	//----- nvinfo : EIATTR_KPARAM_INFO
	.align		4
.L_27:
        /*00a8*/ 	.byte	0x04, 0x17
        /*00aa*/ 	.short	(.L_29 - .L_28)
.L_28:
        /*00ac*/ 	.word	0x00000000
        /*00b0*/ 	.short	0x0000
        /*00b2*/ 	.short	0x0000
        /*00b4*/ 	.byte	0x00, 0xf4, 0x21, 0x00


	//----- nvinfo : EIATTR_SPARSE_MMA_MASK
	.align		4
.L_29:
        /*00b8*/ 	.byte	0x03, 0x50
        /*00ba*/ 	.short	0x0000


	//----- nvinfo : EIATTR_MAXREG_COUNT
	.align		4
        /*00bc*/ 	.byte	0x03, 0x1b
        /*00be*/ 	.short	0x00ff


	//----- nvinfo : EIATTR_NUM_BARRIERS
	.align		4
        /*00c0*/ 	.byte	0x02, 0x4c
        /*00c2*/ 	.byte	0x01
	.zero		1


	//----- nvinfo : EIATTR_MERCURY_ISA_VERSION
	.align		4
        /*00c4*/ 	.byte	0x03, 0x5f
        /*00c6*/ 	.short	0x0101


	//----- nvinfo : EIATTR_INT_WARP_WIDE_INSTR_OFFSETS
	.align		4
        /*00c8*/ 	.byte	0x04, 0x31
        /*00ca*/ 	.short	(.L_31 - .L_30)


	//   ....[0]....
.L_30:
        /*00cc*/ 	.word	0x00001300


	//   ....[1]....
        /*00d0*/ 	.word	0x00001320


	//   ....[2]....
        /*00d4*/ 	.word	0x00001330


	//   ....[3]....
        /*00d8*/ 	.word	0x00001340


	//   ....[4]....
        /*00dc*/ 	.word	0x00001450


	//   ....[5]....
        /*00e0*/ 	.word	0x00001d70


	//   ....[6]....
        /*00e4*/ 	.word	0x00001d80


	//   ....[7]....
        /*00e8*/ 	.word	0x00001e40


	//   ....[8]....
        /*00ec*/ 	.word	0x00001e50


	//   ....[9]....
        /*00f0*/ 	.word	0x000029c0


	//   ....[10]....
        /*00f4*/ 	.word	0x000029d0


	//----- nvinfo : EIATTR_COOP_GROUP_MASK_REGIDS
	.align		4
.L_31:
        /*00f8*/ 	.byte	0x04, 0x29
        /*00fa*/ 	.short	(.L_33 - .L_32)


	//   ....[0]....
.L_32:
        /*00fc*/ 	.word	0xffffffff


	//   ....[1]....
        /*0100*/ 	.word	0xffffffff


	//   ....[2]....
        /*0104*/ 	.word	0xffffffff


	//----- nvinfo : EIATTR_COOP_GROUP_INSTR_OFFSETS
	.align		4
.L_33:
        /*0108*/ 	.byte	0x04, 0x28
        /*010a*/ 	.short	(.L_35 - .L_34)


	//   ....[0]....
.L_34:
        /*010c*/ 	.word	0x00000150


	//   ....[1]....
        /*0110*/ 	.word	0x00000720


	//   ....[2]....
        /*0114*/ 	.word	0x00000cd0


	//----- nvinfo : EIATTR_MBARRIER_INSTR_OFFSETS
	.align		4
.L_35:
        /*0118*/ 	.byte	0x04, 0x39
        /*011a*/ 	.short	(.L_37 - .L_36)


	//   ....[0]....
.L_36:
        /*011c*/ 	.word	0x000014b0
        /*0120*/ 	.word	0x000000ff
        /*0124*/ 	.word	0x00060000
        /*0128*/ 	.short	0x0100
        /*012a*/ 	.byte	0x37
	.zero		1


	//   ....[1]....
        /*012c*/ 	.word	0x00001640
        /*0130*/ 	.word	0x000000ff
        /*0134*/ 	.word	0x00060008
        /*0138*/ 	.short	0x0100
        /*013a*/ 	.byte	0x37
	.zero		1


	//   ....[2]....
        /*013c*/ 	.word	0x000017d0
        /*0140*/ 	.word	0x000000ff
        /*0144*/ 	.word	0x00060010
        /*0148*/ 	.short	0x0100
        /*014a*/ 	.byte	0x37
	.zero		1


	//   ....[3]....
        /*014c*/ 	.word	0x00001870
        /*0150*/ 	.word	0x000000ff
        /*0154*/ 	.word	0x00060018
        /*0158*/ 	.short	0x0100
        /*015a*/ 	.byte	0x37
	.zero		1


	//   ....[4]....
        /*015c*/ 	.word	0x00001f60
        /*0160*/ 	.word	0x000000ff
        /*0164*/ 	.word	0x00060000
        /*0168*/ 	.short	0x010a
        /*016a*/ 	.byte	0x17
	.zero		1


	//   ....[5]....
        /*016c*/ 	.word	0x00002440
        /*0170*/ 	.word	0x000000ff
        /*0174*/ 	.word	0x00060000
        /*0178*/ 	.short	0x0108
        /*017a*/ 	.byte	0x37
	.zero		1


	//   ....[6]....
        /*017c*/ 	.word	0x00002540
        /*0180*/ 	.word	0x000000ff
        /*0184*/ 	.word	0x00060008
        /*0188*/ 	.short	0x0108
        /*018a*/ 	.byte	0x37
	.zero		1


	//   ....[7]....
        /*018c*/ 	.word	0x00002630
        /*0190*/ 	.word	0x000000ff
        /*0194*/ 	.word	0x00060010
        /*0198*/ 	.short	0x0108
        /*019a*/ 	.byte	0x37
	.zero		1


	//   ....[8]....
        /*019c*/ 	.word	0x00002720
        /*01a0*/ 	.word	0x000000ff
        /*01a4*/ 	.word	0x00060018
        /*01a8*/ 	.short	0x0108
        /*01aa*/ 	.byte	0x37
	.zero		1


	//   ....[9]....
        /*01ac*/ 	.word	0x00002a80
        /*01b0*/ 	.word	0x000000ff
        /*01b4*/ 	.word	0x00060000
        /*01b8*/ 	.short	0x010a
        /*01ba*/ 	.byte	0x17
	.zero		1


	//----- nvinfo : EIATTR_NUM_MBARRIERS
	.align		4
.L_37:
        /*01bc*/ 	.byte	0x03, 0x38
        /*01be*/ 	.short	0x0004


	//----- nvinfo : EIATTR_EXIT_INSTR_OFFSETS
	.align		4
        /*01c0*/ 	.byte	0x04, 0x1c
        /*01c2*/ 	.short	(.L_39 - .L_38)


	//   ....[0]....
.L_38:
        /*01c4*/ 	.word	0x00002a70


	//----- nvinfo : EIATTR_REQNTID
	.align		4
.L_39:
        /*01c8*/ 	.byte	0x04, 0x10
        /*01ca*/ 	.short	(.L_41 - .L_40)
.L_40:
        /*01cc*/ 	.word	0x00000100
        /*01d0*/ 	.word	0x00000001
        /*01d4*/ 	.word	0x00000001


	//----- nvinfo : EIATTR_CRS_STACK_SIZE
	.align		4
.L_41:
        /*01d8*/ 	.byte	0x04, 0x1e
        /*01da*/ 	.short	(.L_43 - .L_42)
.L_42:
        /*01dc*/ 	.word	0x00000000


	//----- nvinfo : EIATTR_CBANK_PARAM_SIZE
	.align		4
.L_43:
        /*01e0*/ 	.byte	0x03, 0x19
        /*01e2*/ 	.short	0x0050


	//----- nvinfo : EIATTR_PARAM_CBANK
	.align		4
        /*01e4*/ 	.byte	0x04, 0x0a
        /*01e6*/ 	.short	(.L_45 - .L_44)
	.align		4
.L_44:
        /*01e8*/ 	.word	index@(.nv.constant0.gluon_wgmma)
        /*01ec*/ 	.short	0x0210
        /*01ee*/ 	.short	0x0050


	//----- nvinfo : EIATTR_SW_WAR
	.align		4
.L_45:
        /*01f0*/ 	.byte	0x04, 0x36
        /*01f2*/ 	.short	(.L_47 - .L_46)
.L_46:
        /*01f4*/ 	.word	0x00000008
.L_47:


//--------------------- .nv.callgraph             --------------------------
	.section	.nv.callgraph,"",@"SHT_CUDA_CALLGRAPH"
	.align	4
	.sectionentsize	8
	.align		4
        /*0000*/ 	.word	0x00000000
	.align		4
        /*0004*/ 	.word	0xffffffff
	.align		4
        /*0008*/ 	.word	0x00000000
	.align		4
        /*000c*/ 	.word	0xfffffffe
	.align		4
        /*0010*/ 	.word	0x00000000
	.align		4
        /*0014*/ 	.word	0xfffffffd
	.align		4
        /*0018*/ 	.word	0x00000000
	.align		4
        /*001c*/ 	.word	0xfffffffc


//--------------------- .text.gluon_wgmma         --------------------------
	.section	.text.gluon_wgmma,"ax",@progbits
	.align	128
        .global         gluon_wgmma
        .type           gluon_wgmma,@function
        .size           gluon_wgmma,(.L_x_52 - gluon_wgmma)
        .other          gluon_wgmma,@"STO_CUDA_ENTRY STV_DEFAULT"
gluon_wgmma:
.text.gluon_wgmma:
[----:B------:R-:W-:Y:S01]  /*0000*/  LDC R1, c[0x0][0x28] ;  /* 0x00000a00ff017b82 */ /* 0x000fe20000000800 */
[----:B------:R-:W1:Y:S07]  /*0010*/  S2R R0, SR_TID.X ;  /* 0x0000000000007919 */ /* 0x000e6e0000002100 */
[----:B------:R-:W2:Y:S01]  /*0020*/  S2UR UR4, SR_CgaCtaId ;  /* 0x00000000000479c3 */ /* 0x000ea20000008800 */
[----:B------:R-:W-:Y:S01]  /*0030*/  UMOV UR55, 0x400 ;  /* 0x0000040000377882 */ /* 0x000fe20000000000 */
[----:B------:R-:W-:Y:S01]  /*0040*/  ULDC UR6, c[0x0][0xc] ;  /* 0x0000030000067ab9 */ /* 0x000fe20000000800 */
[----:B------:R-:W-:Y:S01]  /*0050*/  ULDC.64 UR48, c[0x0][0x250] ;  /* 0x0000940000307ab9 */ /* 0x000fe20000000a00 */
[----:B------:R-:W-:Y:S04]  /*0060*/  BSSY B0, `(.L_x_0) ;  /* 0x000001e000007945 */ /* 0x000fe80003800000 */
[----:B------:R-:W3:Y:S08]  /*0070*/  LDC R4, c[0x0][0x228] ;  /* 0x00008a00ff047b82 */ /* 0x000ef00000000800 */
[----:B------:R-:W4:Y:S08]  /*0080*/  LDC R15, c[0x0][0x230] ;  /* 0x00008c00ff0f7b82 */ /* 0x000f300000000800 */
[----:B------:R-:W-:Y:S01]  /*0090*/  S2UR UR50, SR_CTAID.Y ;  /* 0x00000000003279c3 */ /* 0x000fe20000002600 */
[----:B--2---:R-:W-:-:S03]  /*00a0*/  ULEA UR55, UR4, UR55, 0x18 ;  /* 0x0000003704377291 */ /* 0x004fc6000f8ec03f */
[----:B------:R-:W-:Y:S01]  /*00b0*/  ULDC UR4, c[0x0][0x10] ;  /* 0x0000040000047ab9 */ /* 0x000fe20000000800 */
[----:B-1----:R-:W-:-:S03]  /*00c0*/  LOP3.LUT R6, R0, 0xff, RZ, 0xc0, !PT ;  /* 0x000000ff00067812 */ /* 0x002fc600078ec0ff */
[----:B------:R-:W1:Y:S01]  /*00d0*/  S2UR UR5, SR_CTAID.Z ;  /* 0x00000000000579c3 */ /* 0x000e620000002700 */
[----:B---3--:R-:W-:Y:S01]  /*00e0*/  VIADD R4, R4, 0xffffffff ;  /* 0xffffffff04047836 */ /* 0x008fe20000000000 */
[C---:B------:R-:W-:Y:S02]  /*00f0*/  ISETP.GE.U32.AND P0, PT, R6.reuse, 0x20, PT ;  /* 0x000000200600780c */ /* 0x040fe40003f06070 */
[C---:B------:R-:W-:Y:S02]  /*0100*/  ISETP.NE.U32.AND P2, PT, R6.reuse, RZ, PT ;  /* 0x000000ff0600720c */ /* 0x040fe40003f45070 */
[----:B------:R-:W-:Y:S02]  /*0110*/  LEA R12, R6, UR55, 0x2 ;  /* 0x00000037060c7c11 */ /* 0x000fe4000f8e10ff */
[----:B------:R-:W2:Y:S01]  /*0120*/  S2UR UR51, SR_CTAID.X ;  /* 0x00000000003379c3 */ /* 0x000ea20000002500 */
[----:B----4-:R-:W-:-:S06]  /*0130*/  VIADD R14, R15, 0xffffffff ;  /* 0xffffffff0f0e7836 */ /* 0x010fcc0000000000 */
[----:B------:R3:W-:Y:S01]  /*0140*/  @!P0 STS [R12], RZ ;  /* 0x000000ff0c008388 */ /* 0x0007e20000000800 */
[----:B------:R-:W-:-:S03]  /*0150*/  NOP ;  /* 0x0000000000007918 */ /* 0x000fc60000000000 */
[----:B------:R3:W-:Y:S01]  /*0160*/  @!P2 STS [UR55+0x24], R4 ;  /* 0x00002404ff00a988 */ /* 0x0007e20008000837 */
[----:B-1----:R-:W-:-:S03]  /*0170*/  UIMAD UR4, UR5, UR4, UR50 ;  /* 0x00000004050472a4 */ /* 0x002fc6000f8e0232 */
[----:B------:R3:W-:Y:S01]  /*0180*/  @!P2 STS [UR55+0x20], R14 ;  /* 0x0000200eff00a988 */ /* 0x0007e20008000837 */
[----:B--2---:R-:W-:-:S04]  /*0190*/  UIMAD UR4, UR4, UR6, UR51 ;  /* 0x00000006040472a4 */ /* 0x004fc8000f8e0233 */
[----:B------:R-:W-:-:S04]  /*01a0*/  UIMAD UR8, UR4, 0x180, URZ ;  /* 0x00000180040878a4 */ /* 0x000fc8000f8e023f */
[----:B------:R-:W-:-:S04]  /*01b0*/  UIADD3 UR4, UP0, UR8, UR48, URZ ;  /* 0x0000003008047290 */ /* 0x000fc8000ff1e03f */
[----:B------:R-:W-:Y:S01]  /*01c0*/  ULEA.HI.X.SX32 UR5, UR8, UR49, 0x1, UP0 ;  /* 0x0000003108057291 */ /* 0x000fe200080f0e3f */
[----:B---3--:R-:W-:Y:S11]  /*01d0*/  @P2 BRA `(.L_x_1) ;  /* 0x0000000000182947 */ /* 0x008ff60003800000 */
[----:B------:R-:W1:Y:S01]  /*01e0*/  LDS R2, [UR55+0x8] ;  /* 0x00000837ff027984 */ /* 0x000e620008000800 */
[----:B------:R-:W2:Y:S01]  /*01f0*/  LDC.64 R8, c[0x0][0x210] ;  /* 0x00008400ff087b82 */ /* 0x000ea20000000a00 */
[----:B------:R-:W-:Y:S02]  /*0200*/  IMAD.MOV.U32 R3, RZ, RZ, 0x70 ;  /* 0x00000070ff037424 */ /* 0x000fe400078e00ff */
[----:B--2---:R2:W-:Y:S03]  /*0210*/  STS.64 [UR55], R8 ;  /* 0x00000008ff007988 */ /* 0x0045e60008000a37 */
[----:B-1----:R-:W-:-:S05]  /*0220*/  LOP3.LUT R2, R2, 0x10, R3, 0xd8, !PT ;  /* 0x0000001002027812 */ /* 0x002fca00078ed803 */
[----:B------:R2:W-:Y:S02]  /*0230*/  STS [UR55+0x8], R2 ;  /* 0x00000802ff007988 */ /* 0x0005e40008000837 */
.L_x_1:
[----:B------:R-:W-:Y:S05]  /*0240*/  BSYNC B0 ;  /* 0x0000000000007941 */ /* 0x000fea0003800000 */
.L_x_0:
[----:B------:R-:W-:Y:S04]  /*0250*/  BSSY B0, `(.L_x_2) ;  /* 0x000000a000007945 */ /* 0x000fe80003800000 */
[----:B------:R-:W-:Y:S05]  /*0260*/  @P2 BRA `(.L_x_3) ;  /* 0x0000000000202947 */ /* 0x000fea0003800000 */
[----:B--2---:R-:W1:Y:S01]  /*0270*/  LDS R2, [UR55+0x34] ;  /* 0x00003437ff027984 */ /* 0x004e620008000800 */
[----:B------:R-:W-:Y:S02]  /*0280*/  IMAD.MOV.U32 R3, RZ, RZ, 0x3f000000 ;  /* 0x3f000000ff037424 */ /* 0x000fe400078e00ff */
[----:B------:R-:W-:Y:S01]  /*0290*/  @!P2 IMAD.MOV.U32 R5, RZ, RZ, 0xff ;  /* 0x000000ffff05a424 */ /* 0x000fe200078e00ff */
[----:B------:R-:W2:Y:S02]  /*02a0*/  @!P2 LDS R8, [UR55+0x38] ;  /* 0x00003837ff08a984 */ /* 0x000ea40008000800 */
[----:B-1----:R-:W-:Y:S02]  /*02b0*/  LOP3.LUT R2, R2, 0xff000000, R3, 0xb8, !PT ;  /* 0xff00000002027812 */ /* 0x002fe400078eb803 */
[----:B--2---:R-:W-:-:S03]  /*02c0*/  @!P2 LOP3.LUT R3, R8, 0xff, R5, 0xb8, !PT ;  /* 0x000000ff0803a812 */ /* 0x004fc600078eb805 */
[----:B------:R1:W-:Y:S04]  /*02d0*/  STS [UR55+0x34], R2 ;  /* 0x00003402ff007988 */ /* 0x0003e80008000837 */
[----:B------:R1:W-:Y:S02]  /*02e0*/  @!P2 STS [UR55+0x38], R3 ;  /* 0x00003803ff00a988 */ /* 0x0003e40008000837 */
.L_x_3:
[----:B------:R-:W-:Y:S05]  /*02f0*/  BSYNC B0 ;  /* 0x0000000000007941 */ /* 0x000fea0003800000 */
.L_x_2:
[----:B------:R-:W-:Y:S04]  /*0300*/  BSSY B0, `(.L_x_4) ;  /* 0x000000e000007945 */ /* 0x000fe80003800000 */
[----:B------:R-:W-:Y:S05]  /*0310*/  @P2 BRA `(.L_x_5) ;  /* 0x0000000000302947 */ /* 0x000fea0003800000 */
[----:B-1----:R-:W1:Y:S01]  /*0320*/  LDS R3, [UR55+0x34] ;  /* 0x00003437ff037984 */ /* 0x002e620008000800 */
[----:B------:R-:W3:Y:S03]  /*0330*/  LDC.64 R10, c[0x0][0x238] ;  /* 0x00008e00ff0a7b82 */ /* 0x000ee60000000a00 */
[----:B--2---:R-:W2:Y:S01]  /*0340*/  LDS R2, [UR55+0x1c] ;  /* 0x00001c37ff027984 */ /* 0x004ea20008000800 */
[C---:B---3--:R-:W-:Y:S01]  /*0350*/  SHF.L.U64.HI R8, R10.reuse, 0x1, R11 ;  /* 0x000000010a087819 */ /* 0x048fe2000001020b */
[----:B------:R-:W-:-:S03]  /*0360*/  IMAD.SHL.U32 R5, R10, 0x2, RZ ;  /* 0x000000020a057824 */ /* 0x000fc600078e00ff */
[--C-:B------:R-:W-:Y:S02]  /*0370*/  SHF.R.U32.HI R7, RZ, 0x4, R8.reuse ;  /* 0x00000004ff077819 */ /* 0x100fe40000011608 */
[----:B------:R-:W-:-:S05]  /*0380*/  SHF.R.U64 R5, R5, 0x4, R8 ;  /* 0x0000000405057819 */ /* 0x000fca0000001208 */
[----:B------:R3:W-:Y:S01]  /*0390*/  STS [UR55+0xc], R5 ;  /* 0x00000c05ff007988 */ /* 0x0007e20008000837 */
[----:B-1----:R-:W-:Y:S02]  /*03a0*/  LOP3.LUT R3, R3, 0x7, RZ, 0xb8, !PT ;  /* 0x0000000703037812 */ /* 0x002fe400078eb8ff */
[----:B--2---:R-:W-:-:S03]  /*03b0*/  LOP3.LUT R2, R2, 0xf, R7, 0xb8, !PT ;  /* 0x0000000f02027812 */ /* 0x004fc600078eb807 */
[----:B------:R3:W-:Y:S04]  /*03c0*/  STS [UR55+0x34], R3 ;  /* 0x00003403ff007988 */ /* 0x0007e80008000837 */
[----:B------:R3:W-:Y:S02]  /*03d0*/  STS [UR55+0x1c], R2 ;  /* 0x00001c02ff007988 */ /* 0x0007e40008000837 */
.L_x_5:
[----:B------:R-:W-:Y:S05]  /*03e0*/  BSYNC B0 ;  /* 0x0000000000007941 */ /* 0x000fea0003800000 */
.L_x_4:
[----:B------:R-:W-:Y:S04]  /*03f0*/  BSSY B1, `(.L_x_6) ;  /* 0x000001b000017945 */ /* 0x000fe80003800000 */
[----:B------:R-:W-:Y:S01]  /*0400*/  BSSY B0, `(.L_x_7) ;  /* 0x0000016000007945 */ /* 0x000fe20003800000 */
[----:B------:R-:W-:-:S03]  /*0410*/  IMAD.MOV.U32 R13, RZ, RZ, RZ ;  /* 0x000000ffff0d7224 */ /* 0x000fc600078e00ff */
[----:B------:R-:W-:Y:S05]  /*0420*/  @P2 BRA `(.L_x_8) ;  /* 0x0000000000202947 */ /* 0x000fea0003800000 */
[----:B-123--:R-:W1:Y:S02]  /*0430*/  LDS R2, [UR55+0x34] ;  /* 0x00003437ff027984 */ /* 0x00ee640008000800 */
[----:B-1----:R-:W-:-:S05]  /*0440*/  LOP3.LUT R2, R2, 0x38, RZ, 0xb8, !PT ;  /* 0x0000003802027812 */ /* 0x002fca00078eb8ff */
[----:B------:R1:W-:Y:S01]  /*0450*/  STS [UR55+0x34], R2 ;  /* 0x00003402ff007988 */ /* 0x0003e20008000837 */
[----:B------:R-:W-:Y:S05]  /*0460*/  @P2 BRA `(.L_x_9) ;  /* 0x0000000000202947 */ /* 0x000fea0003800000 */
[----:B-1----:R-:W1:Y:S01]  /*0470*/  LDS R2, [UR55+0x8] ;  /* 0x00000837ff027984 */ /* 0x002e620008000800 */
[----:B------:R-:W-:-:S05]  /*0480*/  IMAD.MOV.U32 R3, RZ, RZ, 0x780 ;  /* 0x00000780ff037424 */ /* 0x000fca00078e00ff */
[----:B-1----:R-:W-:-:S05]  /*0490*/  LOP3.LUT R2, R2, 0x500, R3, 0xd8, !PT ;  /* 0x0000050002027812 */ /* 0x002fca00078ed803 */
[----:B------:R4:W-:Y:S02]  /*04a0*/  STS [UR55+0x8], R2 ;  /* 0x00000802ff007988 */ /* 0x0009e40008000837 */
.L_x_8:
[----:B------:R-:W-:Y:S05]  /*04b0*/  @P2 BRA `(.L_x_10) ;  /* 0x0000000000282947 */ /* 0x000fea0003800000 */
[----:B-1234-:R-:W1:Y:S02]  /*04c0*/  LDS R2, [UR55+0x8] ;  /* 0x00000837ff027984 */ /* 0x01ee640008000800 */
[----:B-1----:R-:W-:-:S05]  /*04d0*/  LOP3.LUT R2, R2, 0x1800, RZ, 0xb8, !PT ;  /* 0x0000180002027812 */ /* 0x002fca00078eb8ff */
[----:B------:R2:W-:Y:S02]  /*04e0*/  STS [UR55+0x8], R2 ;  /* 0x00000802ff007988 */ /* 0x0005e40008000837 */
.L_x_9:
[----:B------:R-:W-:Y:S05]  /*04f0*/  @P2 BREAK B0 ;  /* 0x0000000000002942 */ /* 0x000fea0003800000 */
[----:B------:R-:W-:Y:S05]  /*0500*/  @P2 BRA `(.L_x_11) ;  /* 0x0000000000242947 */ /* 0x000fea0003800000 */
[----:B------:R-:W3:Y:S01]  /*0510*/  LDS R3, [UR55+0x8] ;  /* 0x00000837ff037984 */ /* 0x000ee20008000800 */
[----:B-12---:R-:W-:-:S05]  /*0520*/  IMAD.MOV.U32 R2, RZ, RZ, 0x6000 ;  /* 0x00006000ff027424 */ /* 0x006fca00078e00ff */
[----:B---3--:R-:W-:-:S04]  /*0530*/  LOP3.LUT R2, R3, 0x6000, R2, 0xd8, !PT ;  /* 0x0000600003027812 */ /* 0x008fc800078ed802 */
[----:B------:R-:W-:-:S05]  /*0540*/  LOP3.LUT R2, R2, 0x400000, RZ, 0xb8, !PT ;  /* 0x0040000002027812 */ /* 0x000fca00078eb8ff */
[----:B------:R5:W-:Y:S02]  /*0550*/  STS [UR55+0x8], R2 ;  /* 0x00000802ff007988 */ /* 0x000be40008000837 */
.L_x_10:
[----:B------:R-:W-:Y:S05]  /*0560*/  BSYNC B0 ;  /* 0x0000000000007941 */ /* 0x000fea0003800000 */
.L_x_7:
[----:B-12345:R-:W1:Y:S02]  /*0570*/  @!P2 LDS R2, [UR55+0x8] ;  /* 0x00000837ff02a984 */ /* 0x03ee640008000800 */
[----:B-1----:R-:W-:-:S05]  /*0580*/  @!P2 LOP3.LUT R2, R2, 0x8000, RZ, 0xb8, !PT ;  /* 0x000080000202a812 */ /* 0x002fca00078eb8ff */
[----:B------:R3:W-:Y:S02]  /*0590*/  @!P2 STS [UR55+0x8], R2 ;  /* 0x00000802ff00a988 */ /* 0x0007e40008000837 */
.L_x_11:
[----:B------:R-:W-:Y:S05]  /*05a0*/  BSYNC B1 ;  /* 0x0000000000017941 */ /* 0x000fea0003800000 */
.L_x_6:
[----:B------:R-:W-:Y:S05]  /*05b0*/  WARPSYNC.ALL ;  /* 0x0000000000007948 */ /* 0x000fea0003800000 */
[----:B------:R-:W4:Y:S02]  /*05c0*/  LDC R5, c[0x0][0x22c] ;  /* 0x00008b00ff057b82 */ /* 0x000f240000000800 */
[----:B----4-:R-:W-:Y:S01]  /*05d0*/  VIADD R5, R5, 0xffffffff ;  /* 0xffffffff05057836 */ /* 0x010fe20000000000 */
[----:B------:R-:W-:Y:S06]  /*05e0*/  @P0 BRA `(.L_x_12) ;  /* 0x0000000000280947 */ /* 0x000fec0003800000 */
[----:B-123--:R-:W1:Y:S01]  /*05f0*/  S2R R2, SR_LANEID ;  /* 0x0000000000027919 */ /* 0x00ee620000000000 */
[----:B------:R-:W-:Y:S05]  /*0600*/  WARPSYNC.ALL ;  /* 0x0000000000007948 */ /* 0x000fea0003800000 */
[----:B-1----:R-:W-:-:S05]  /*0610*/  IMAD.SHL.U32 R7, R2, 0x4, RZ ;  /* 0x0000000402077824 */ /* 0x002fca00078e00ff */
[----:B------:R-:W1:Y:S01]  /*0620*/  LDS R9, [R7+UR55] ;  /* 0x0000003707097984 */ /* 0x000e620008000800 */
[----:B------:R-:W-:-:S05]  /*0630*/  IADD3 R2, P1, R7, UR4, RZ ;  /* 0x0000000407027c10 */ /* 0x000fca000ff3e0ff */
[----:B------:R-:W-:-:S05]  /*0640*/  IMAD.X R3, RZ, RZ, UR5, P1 ;  /* 0x00000005ff037e24 */ /* 0x000fca00088e06ff */
[----:B-1----:R4:W5:Y:S01]  /*0650*/  ATOMG.E.EXCH.STRONG.GPU PT, RZ, [R2], R9 ;  /* 0x0000000902ff73a8 */ /* 0x00296200041ee100 */
[----:B------:R-:W-:-:S04]  /*0660*/  DEPBAR {5,4,3,2,1,0} ;  /* 0x0000003f0000791a */ /* 0x000fc80000000000 */
[----:B------:R4:W-:Y:S01]  /*0670*/  UTMACCTL.IV [UR4] ;  /* 0x00000000040079b9 */ /* 0x0009e20008000000 */
[----:B------:R-:W-:Y:S01]  /*0680*/  NOP ;  /* 0x0000000000007918 */ /* 0x000fe20000000000 */
.L_x_12:
[----:B------:R-:W-:Y:S05]  /*0690*/  @P0 BRA `(.L_x_13) ;  /* 0x00000000000c0947 */ /* 0x000fea0003800000 */
[----:B------:R0:W-:Y:S01]  /*06a0*/  UTMACMDFLUSH ;  /* 0x00000000000079b7 */ /* 0x0001e20000000000 */
[----:B------:R-:W-:Y:S05]  /*06b0*/  @P0 BRA `(.L_x_13) ;  /* 0x0000000000040947 */ /* 0x000fea0003800000 */
[----:B------:R-:W-:-:S04]  /*06c0*/  DEPBAR.LE SB0, 0x0 ;  /* 0x000080000000791a */ /* 0x000fc80000000000 */
.L_x_13:
[----:B------:R-:W-:Y:S05]  /*06d0*/  WARPSYNC.ALL ;  /* 0x0000000000007948 */ /* 0x000fea0003800000 */
[----:B-----5:R-:W-:Y:S06]  /*06e0*/  BAR.SYNC.DEFER_BLOCKING 0x0 ;  /* 0x0000000000007b1d */ /* 0x020fec0000010000 */
[----:B------:R-:W-:Y:S02]  /*06f0*/  BSSY B1, `(.L_x_14) ;  /* 0x000000b000017945 */ /* 0x000fe40003800000 */
[----:B------:R-:W-:Y:S06]  /*0700*/  BAR.SYNC.DEFER_BLOCKING 0x0 ;  /* 0x0000000000007b1d */ /* 0x000fec0000010000 */
[----:B------:R5:W-:Y:S01]  /*0710*/  @!P0 STS [R12], RZ ;  /* 0x000000ff0c008388 */ /* 0x000be20000000800 */
[----:B------:R-:W-:Y:S01]  /*0720*/  NOP ;  /* 0x0000000000007918 */ /* 0x000fe20000000000 */
[----:B------:R-:W-:Y:S05]  /*0730*/  @P2 BRA `(.L_x_15) ;  /* 0x0000000000182947 */ /* 0x000fea0003800000 */
[----:B-1234-:R-:W1:Y:S01]  /*0740*/  LDS R2, [UR55+0x8] ;  /* 0x00000837ff027984 */ /* 0x01ee620008000800 */
[----:B------:R-:W2:Y:S01]  /*0750*/  LDC.64 R8, c[0x0][0x218] ;  /* 0x00008600ff087b82 */ /* 0x000ea20000000a00 */
[----:B------:R-:W-:Y:S02]  /*0760*/  IMAD.MOV.U32 R3, RZ, RZ, 0x70 ;  /* 0x00000070ff037424 */ /* 0x000fe400078e00ff */
[----:B--2---:R2:W-:Y:S03]  /*0770*/  STS.64 [UR55], R8 ;  /* 0x00000008ff007988 */ /* 0x0045e60008000a37 */
[----:B-1----:R-:W-:-:S05]  /*0780*/  LOP3.LUT R2, R2, 0x10, R3, 0xd8, !PT ;  /* 0x0000001002027812 */ /* 0x002fca00078ed803 */
[----:B------:R2:W-:Y:S02]  /*0790*/  STS [UR55+0x8], R2 ;  /* 0x00000802ff007988 */ /* 0x0005e40008000837 */
.L_x_15:
[----:B----4-:R-:W-:Y:S05]  /*07a0*/  BSYNC B1 ;  /* 0x0000000000017941 */ /* 0x010fea0003800000 */
.L_x_14:
[----:B------:R-:W-:Y:S04]  /*07b0*/  BSSY B1, `(.L_x_16) ;  /* 0x000000a000017945 */ /* 0x000fe80003800000 */
[----:B------:R-:W-:Y:S05]  /*07c0*/  @P2 BRA `(.L_x_17) ;  /* 0x0000000000202947 */ /* 0x000fea0003800000 */
[----:B-123--:R-:W1:Y:S01]  /*07d0*/  LDS R2, [UR55+0x34] ;  /* 0x00003437ff027984 */ /* 0x00ee620008000800 */
[----:B------:R-:W-:Y:S02]  /*07e0*/  IMAD.MOV.U32 R7, RZ, RZ, 0x3f000000 ;  /* 0x3f000000ff077424 */ /* 0x000fe400078e00ff */
[----:B------:R-:W-:Y:S01]  /*07f0*/  @!P2 IMAD.MOV.U32 R3, RZ, RZ, 0x7f ;  /* 0x0000007fff03a424 */ /* 0x000fe200078e00ff */
[----:B------:R-:W2:Y:S02]  /*0800*/  @!P2 LDS R8, [UR55+0x38] ;  /* 0x00003837ff08a984 */ /* 0x000ea40008000800 */
[----:B-1----:R-:W-:Y:S02]  /*0810*/  LOP3.LUT R2, R2, 0xff000000, R7, 0xb8, !PT ;  /* 0xff00000002027812 */ /* 0x002fe400078eb807 */
[----:B--2---:R-:W-:-:S03]  /*0820*/  @!P2 LOP3.LUT R3, R8, 0xff, R3, 0xb8, !PT ;  /* 0x000000ff0803a812 */ /* 0x004fc600078eb803 */
[----:B------:R4:W-:Y:S04]  /*0830*/  STS [UR55+0x34], R2 ;  /* 0x00003402ff007988 */ /* 0x0009e80008000837 */
[----:B------:R4:W-:Y:S02]  /*0840*/  @!P2 STS [UR55+0x38], R3 ;  /* 0x00003803ff00a988 */ /* 0x0009e40008000837 */
.L_x_17:
[----:B------:R-:W-:Y:S05]  /*0850*/  BSYNC B1 ;  /* 0x0000000000017941 */ /* 0x000fea0003800000 */
.L_x_16:
[----:B------:R-:W-:Y:S04]  /*0860*/  BSSY B1, `(.L_x_18) ;  /* 0x0000004000017945 */ /* 0x000fe80003800000 */
[----:B------:R-:W-:Y:S05]  /*0870*/  @P2 BRA `(.L_x_19) ;  /* 0x0000000000082947 */ /* 0x000fea0003800000 */
[----:B------:R1:W-:Y:S04]  /*0880*/  STS [UR55+0x24], R14 ;  /* 0x0000240eff007988 */ /* 0x0003e80008000837 */
[----:B------:R1:W-:Y:S02]  /*0890*/  STS [UR55+0x20], R5 ;  /* 0x00002005ff007988 */ /* 0x0003e40008000837 */
.L_x_19:
[----:B------:R-:W-:Y:S05]  /*08a0*/  BSYNC B1 ;  /* 0x0000000000017941 */ /* 0x000fea0003800000 */
.L_x_18:
[----:B------:R-:W-:Y:S04]  /*08b0*/  BSSY B1, `(.L_x_20) ;  /* 0x000000e000017945 */ /* 0x000fe80003800000 */
[----:B------:R-:W-:Y:S05]  /*08c0*/  @P2 BRA `(.L_x_21) ;  /* 0x0000000000302947 */ /* 0x000fea0003800000 */
[----:B----4-:R-:W4:Y:S01]  /*08d0*/  LDS R3, [UR55+0x34] ;  /* 0x00003437ff037984 */ /* 0x010f220008000800 */
[----:B------:R-:W4:Y:S03]  /*08e0*/  LDC.64 R10, c[0x0][0x240] ;  /* 0x00009000ff0a7b82 */ /* 0x000f260000000a00 */
[----:B-123--:R-:W1:Y:S01]  /*08f0*/  LDS R2, [UR55+0x1c] ;  /* 0x00001c37ff027984 */ /* 0x00ee620008000800 */
[C---:B----4-:R-:W-:Y:S01]  /*0900*/  SHF.L.U64.HI R8, R10.reuse, 0x1, R11 ;  /* 0x000000010a087819 */ /* 0x050fe2000001020b */
[----:B------:R-:W-:-:S03]  /*0910*/  IMAD.SHL.U32 R7, R10, 0x2, RZ ;  /* 0x000000020a077824 */ /* 0x000fc600078e00ff */
[--C-:B------:R-:W-:Y:S02]  /*0920*/  SHF.R.U32.HI R9, RZ, 0x4, R8.reuse ;  /* 0x00000004ff097819 */ /* 0x100fe40000011608 */
[----:B------:R-:W-:-:S05]  /*0930*/  SHF.R.U64 R7, R7, 0x4, R8 ;  /* 0x0000000407077819 */ /* 0x000fca0000001208 */
[----:B------:R2:W-:Y:S01]  /*0940*/  STS [UR55+0xc], R7 ;  /* 0x00000c07ff007988 */ /* 0x0005e20008000837 */
[----:B------:R-:W-:Y:S02]  /*0950*/  LOP3.LUT R3, R3, 0x7, RZ, 0xb8, !PT ;  /* 0x0000000703037812 */ /* 0x000fe400078eb8ff */
[----:B-1----:R-:W-:-:S03]  /*0960*/  LOP3.LUT R2, R2, 0xf, R9, 0xb8, !PT ;  /* 0x0000000f02027812 */ /* 0x002fc600078eb809 */
[----:B------:R2:W-:Y:S04]  /*0970*/  STS [UR55+0x34], R3 ;  /* 0x00003403ff007988 */ /* 0x0005e80008000837 */
[----:B------:R2:W-:Y:S02]  /*0980*/  STS [UR55+0x1c], R2 ;  /* 0x00001c02ff007988 */ /* 0x0005e40008000837 */
.L_x_21:
[----:B------:R-:W-:Y:S05]  /*0990*/  BSYNC B1 ;  /* 0x0000000000017941 */ /* 0x000fea0003800000 */
.L_x_20:
[----:B------:R-:W-:Y:S04]  /*09a0*/  BSSY B2, `(.L_x_22) ;  /* 0x000001a000027945 */ /* 0x000fe80003800000 */
[----:B------:R-:W-:Y:S04]  /*09b0*/  BSSY B1, `(.L_x_23) ;  /* 0x0000015000017945 */ /* 0x000fe80003800000 */
[----:B------:R-:W-:Y:S05]  /*09c0*/  @P2 BRA `(.L_x_24) ;  /* 0x0000000000202947 */ /* 0x000fea0003800000 */
[----:B-1234-:R-:W1:Y:S02]  /*09d0*/  LDS R2, [UR55+0x34] ;  /* 0x00003437ff027984 */ /* 0x01ee640008000800 */
[----:B-1----:R-:W-:-:S05]  /*09e0*/  LOP3.LUT R2, R2, 0x38, RZ, 0xb8, !PT ;  /* 0x0000003802027812 */ /* 0x002fca00078eb8ff */
[----:B------:R1:W-:Y:S01]  /*09f0*/  STS [UR55+0x34], R2 ;  /* 0x00003402ff007988 */ /* 0x0003e20008000837 */
[----:B------:R-:W-:Y:S05]  /*0a00*/  @P2 BRA `(.L_x_25) ;  /* 0x0000000000202947 */ /* 0x000fea0003800000 */
[----:B-1----:R-:W1:Y:S01]  /*0a10*/  LDS R2, [UR55+0x8] ;  /* 0x00000837ff027984 */ /* 0x002e620008000800 */
[----:B------:R-:W-:-:S05]  /*0a20*/  IMAD.MOV.U32 R3, RZ, RZ, 0x780 ;  /* 0x00000780ff037424 */ /* 0x000fca00078e00ff */
[----:B-1----:R-:W-:-:S05]  /*0a30*/  LOP3.LUT R2, R2, 0x500, R3, 0xd8, !PT ;  /* 0x0000050002027812 */ /* 0x002fca00078ed803 */
[----:B------:R1:W-:Y:S02]  /*0a40*/  STS [UR55+0x8], R2 ;  /* 0x00000802ff007988 */ /* 0x0003e40008000837 */
.L_x_24:
[----:B------:R-:W-:Y:S05]  /*0a50*/  @P2 BRA `(.L_x_26) ;  /* 0x0000000000282947 */ /* 0x000fea0003800000 */
[----:B-1234-:R-:W1:Y:S02]  /*0a60*/  LDS R2, [UR55+0x8] ;  /* 0x00000837ff027984 */ /* 0x01ee640008000800 */
[----:B-1----:R-:W-:-:S05]  /*0a70*/  LOP3.LUT R2, R2, 0x1800, RZ, 0xb8, !PT ;  /* 0x0000180002027812 */ /* 0x002fca00078eb8ff */
[----:B------:R2:W-:Y:S02]  /*0a80*/  STS [UR55+0x8], R2 ;  /* 0x00000802ff007988 */ /* 0x0005e40008000837 */
.L_x_25:
[----:B------:R-:W-:Y:S05]  /*0a90*/  @P2 BREAK B1 ;  /* 0x0000000000012942 */ /* 0x000fea0003800000 */
[----:B------:R-:W-:Y:S05]  /*0aa0*/  @P2 BRA `(.L_x_27) ;  /* 0x0000000000242947 */ /* 0x000fea0003800000 */
[----:B-12---:R-:W1:Y:S01]  /*0ab0*/  LDS R2, [UR55+0x8] ;  /* 0x00000837ff027984 */ /* 0x006e620008000800 */
[----:B------:R-:W-:-:S05]  /*0ac0*/  IMAD.MOV.U32 R3, RZ, RZ, 0x6000 ;  /* 0x00006000ff037424 */ /* 0x000fca00078e00ff */
[----:B-1----:R-:W-:-:S04]  /*0ad0*/  LOP3.LUT R2, R2, 0x6000, R3, 0xd8, !PT ;  /* 0x0000600002027812 */ /* 0x002fc800078ed803 */
[----:B------:R-:W-:-:S05]  /*0ae0*/  LOP3.LUT R2, R2, 0x400000, RZ, 0xb8, !PT ;  /* 0x0040000002027812 */ /* 0x000fca00078eb8ff */
[----:B------:R1:W-:Y:S02]  /*0af0*/  STS [UR55+0x8], R2 ;  /* 0x00000802ff007988 */ /* 0x0003e40008000837 */
.L_x_26:
[----:B------:R-:W-:Y:S05]  /*0b00*/  BSYNC B1 ;  /* 0x0000000000017941 */ /* 0x000fea0003800000 */
.L_x_23:
[----:B-1234-:R-:W1:Y:S02]  /*0b10*/  @!P2 LDS R2, [UR55+0x8] ;  /* 0x00000837ff02a984 */ /* 0x01ee640008000800 */
[----:B-1----:R-:W-:-:S05]  /*0b20*/  @!P2 LOP3.LUT R2, R2, 0x8000, RZ, 0xb8, !PT ;  /* 0x000080000202a812 */ /* 0x002fca00078eb8ff */
[----:B------:R3:W-:Y:S02]  /*0b30*/  @!P2 STS [UR55+0x8], R2 ;  /* 0x00000802ff00a988 */ /* 0x0007e40008000837 */
.L_x_27:
[----:B------:R-:W-:Y:S05]  /*0b40*/  BSYNC B2 ;  /* 0x0000000000027941 */ /* 0x000fea0003800000 */
.L_x_22:
[----:B------:R-:W-:Y:S05]  /*0b50*/  WARPSYNC.ALL ;  /* 0x0000000000007948 */ /* 0x000fea0003800000 */
[----:B------:R-:W-:-:S04]  /*0b60*/  UIADD3 UR7, UR8, 0x80, URZ ;  /* 0x0000008008077890 */ /* 0x000fc8000fffe03f */
[----:B------:R-:W-:-:S04]  /*0b70*/  UIADD3 UR6, UP0, UR7, UR48, URZ ;  /* 0x0000003007067290 */ /* 0x000fc8000ff1e03f */
[----:B------:R-:W-:Y:S01]  /*0b80*/  ULEA.HI.X.SX32 UR7, UR7, UR49, 0x1, UP0 ;  /* 0x0000003107077291 */ /* 0x000fe200080f0e3f */
[----:B------:R-:W-:Y:S11]  /*0b90*/  @P0 BRA `(.L_x_28) ;  /* 0x0000000000280947 */ /* 0x000ff60003800000 */
[----:B-123--:R-:W1:Y:S01]  /*0ba0*/  S2R R2, SR_LANEID ;  /* 0x0000000000027919 */ /* 0x00ee620000000000 */
[----:B------:R-:W-:Y:S05]  /*0bb0*/  WARPSYNC.ALL ;  /* 0x0000000000007948 */ /* 0x000fea0003800000 */
[----:B-1----:R-:W-:-:S05]  /*0bc0*/  IMAD.SHL.U32 R8, R2, 0x4, RZ ;  /* 0x0000000402087824 */ /* 0x002fca00078e00ff */
[----:B------:R-:W1:Y:S01]  /*0bd0*/  LDS R7, [R8+UR55] ;  /* 0x0000003708077984 */ /* 0x000e620008000800 */
[----:B------:R-:W-:-:S05]  /*0be0*/  IADD3 R2, P1, R8, UR6, RZ ;  /* 0x0000000608027c10 */ /* 0x000fca000ff3e0ff */
[----:B------:R-:W-:-:S05]  /*0bf0*/  IMAD.X R3, RZ, RZ, UR7, P1 ;  /* 0x00000007ff037e24 */ /* 0x000fca00088e06ff */
[----:B-1----:R4:W2:Y:S01]  /*0c00*/  ATOMG.E.EXCH.STRONG.GPU PT, RZ, [R2], R7 ;  /* 0x0000000702ff73a8 */ /* 0x0028a200041ee100 */
[----:B------:R-:W-:-:S04]  /*0c10*/  DEPBAR {5,4,3,2,1,0} ;  /* 0x0000003f0000791a */ /* 0x000fc80000000000 */
[----:B------:R4:W-:Y:S01]  /*0c20*/  UTMACCTL.IV [UR6] ;  /* 0x00000000060079b9 */ /* 0x0009e20008000000 */
[----:B------:R-:W-:Y:S01]  /*0c30*/  NOP ;  /* 0x0000000000007918 */ /* 0x000fe20000000000 */
.L_x_28:
[----:B------:R-:W-:Y:S05]  /*0c40*/  @P0 BRA `(.L_x_29) ;  /* 0x00000000000c0947 */ /* 0x000fea0003800000 */
[----:B------:R0:W-:Y:S01]  /*0c50*/  UTMACMDFLUSH ;  /* 0x00000000000079b7 */ /* 0x0001e20000000000 */
[----:B------:R-:W-:Y:S05]  /*0c60*/  @P0 BRA `(.L_x_29) ;  /* 0x0000000000040947 */ /* 0x000fea0003800000 */
[----:B------:R-:W-:-:S04]  /*0c70*/  DEPBAR.LE SB0, 0x0 ;  /* 0x000080000000791a */ /* 0x000fc80000000000 */
.L_x_29:
[----:B------:R-:W-:Y:S05]  /*0c80*/  WARPSYNC.ALL ;  /* 0x0000000000007948 */ /* 0x000fea0003800000 */
[----:B--2---:R-:W-:Y:S06]  /*0c90*/  BAR.SYNC.DEFER_BLOCKING 0x0 ;  /* 0x0000000000007b1d */ /* 0x004fec0000010000 */
[----:B------:R-:W-:Y:S02]  /*0ca0*/  BSSY B2, `(.L_x_30) ;  /* 0x000000b000027945 */ /* 0x000fe40003800000 */
[----:B------:R-:W-:Y:S06]  /*0cb0*/  BAR.SYNC.DEFER_BLOCKING 0x0 ;  /* 0x0000000000007b1d */ /* 0x000fec0000010000 */
[----:B------:R2:W-:Y:S01]  /*0cc0*/  @!P0 STS [R12], RZ ;  /* 0x000000ff0c008388 */ /* 0x0005e20000000800 */
[----:B------:R-:W-:Y:S01]  /*0cd0*/  NOP ;  /* 0x0000000000007918 */ /* 0x000fe20000000000 */
[----:B------:R-:W-:Y:S05]  /*0ce0*/  @P2 BRA `(.L_x_31) ;  /* 0x0000000000182947 */ /* 0x000fea0003800000 */
[----:B-1-34-:R-:W1:Y:S01]  /*0cf0*/  LDS R2, [UR55+0x8] ;  /* 0x00000837ff027984 */ /* 0x01ae620008000800 */
[----:B------:R-:W3:Y:S01]  /*0d00*/  LDC.64 R8, c[0x0][0x220] ;  /* 0x00008800ff087b82 */ /* 0x000ee20000000a00 */
[----:B------:R-:W-:Y:S02]  /*0d10*/  IMAD.MOV.U32 R3, RZ, RZ, 0x70 ;  /* 0x00000070ff037424 */ /* 0x000fe400078e00ff */
[----:B---3--:R3:W-:Y:S03]  /*0d20*/  STS.64 [UR55], R8 ;  /* 0x00000008ff007988 */ /* 0x0087e60008000a37 */
[----:B-1----:R-:W-:-:S05]  /*0d30*/  LOP3.LUT R2, R2, 0x10, R3, 0xd8, !PT ;  /* 0x0000001002027812 */ /* 0x002fca00078ed803 */
[----:B------:R3:W-:Y:S02]  /*0d40*/  STS [UR55+0x8], R2 ;  /* 0x00000802ff007988 */ /* 0x0007e40008000837 */
.L_x_31:
[----:B----4-:R-:W-:Y:S05]  /*0d50*/  BSYNC B2 ;  /* 0x0000000000027941 */ /* 0x010fea0003800000 */
.L_x_30:
[----:B------:R-:W-:Y:S04]  /*0d60*/  BSSY B3, `(.L_x_32) ;  /* 0x0000011000037945 */ /* 0x000fe80003800000 */
[----:B------:R-:W-:Y:S04]  /*0d70*/  BSSY B2, `(.L_x_33) ;  /* 0x000000e000027945 */ /* 0x000fe80003800000 */
[----:B------:R-:W-:Y:S05]  /*0d80*/  @P2 BRA `(.L_x_34) ;  /* 0x0000000000242947 */ /* 0x000fea0003800000 */
[----:B-1-3--:R-:W1:Y:S01]  /*0d90*/  LDS R2, [UR55+0x34] ;  /* 0x00003437ff027984 */ /* 0x00ae620008000800 */
[----:B------:R-:W-:-:S05]  /*0da0*/  IMAD.MOV.U32 R3, RZ, RZ, 0x3f000000 ;  /* 0x3f000000ff037424 */ /* 0x000fca00078e00ff */
[----:B-1----:R-:W-:-:S05]  /*0db0*/  LOP3.LUT R2, R2, 0xff000000, R3, 0xb8, !PT ;  /* 0xff00000002027812 */ /* 0x002fca00078eb803 */
[----:B------:R1:W-:Y:S01]  /*0dc0*/  STS [UR55+0x34], R2 ;  /* 0x00003402ff007988 */ /* 0x0003e20008000837 */
[----:B------:R-:W-:Y:S05]  /*0dd0*/  @P2 BRA `(.L_x_35) ;  /* 0x00000000001c2947 */ /* 0x000fea0003800000 */
[----:B-1----:R-:W1:Y:S01]  /*0de0*/  LDS R2, [UR55+0x38] ;  /* 0x00003837ff027984 */ /* 0x002e620008000800 */
[----:B------:R-:W-:-:S05]  /*0df0*/  IMAD.MOV.U32 R3, RZ, RZ, 0xff ;  /* 0x000000ffff037424 */ /* 0x000fca00078e00ff */
[----:B-1----:R-:W-:-:S05]  /*0e00*/  LOP3.LUT R2, R2, 0xff, R3, 0xb8, !PT ;  /* 0x000000ff02027812 */ /* 0x002fca00078eb803 */
[----:B------:R4:W-:Y:S02]  /*0e10*/  STS [UR55+0x38], R2 ;  /* 0x00003802ff007988 */ /* 0x0009e40008000837 */
.L_x_34:
[----:B------:R-:W-:Y:S05]  /*0e20*/  @P2 BREAK B2 ;  /* 0x0000000000022942 */ /* 0x000fea0003800000 */
[----:B------:R-:W-:Y:S05]  /*0e30*/  @P2 BRA `(.L_x_36) ;  /* 0x00000000000c2947 */ /* 0x000fea0003800000 */
[----:B------:R1:W-:Y:S02]  /*0e40*/  STS [UR55+0x20], R5 ;  /* 0x00002005ff007988 */ /* 0x0003e40008000837 */
.L_x_35:
[----:B------:R-:W-:Y:S05]  /*0e50*/  BSYNC B2 ;  /* 0x0000000000027941 */ /* 0x000fea0003800000 */
.L_x_33:
[----:B------:R1:W-:Y:S02]  /*0e60*/  @!P2 STS [UR55+0x24], R4 ;  /* 0x00002404ff00a988 */ /* 0x0003e40008000837 */
.L_x_36:
[----:B------:R-:W-:Y:S05]  /*0e70*/  BSYNC B3 ;  /* 0x0000000000037941 */ /* 0x000fea0003800000 */
.L_x_32:
[----:B------:R-:W-:Y:S05]  /*0e80*/  WARPSYNC.ALL ;  /* 0x0000000000007948 */ /* 0x000fea0003800000 */
[----:B------:R-:W-:Y:S04]  /*0e90*/  BSSY B3, `(.L_x_37) ;  /* 0x000000e000037945 */ /* 0x000fe80003800000 */
[----:B------:R-:W-:Y:S05]  /*0ea0*/  @P2 BRA `(.L_x_38) ;  /* 0x0000000000302947 */ /* 0x000fea0003800000 */
[----:B------:R-:W5:Y:S01]  /*0eb0*/  LDS R3, [UR55+0x34] ;  /* 0x00003437ff037984 */ /* 0x000f620008000800 */
[----:B-1----:R-:W1:Y:S03]  /*0ec0*/  LDC.64 R4, c[0x0][0x248] ;  /* 0x00009200ff047b82 */ /* 0x002e660000000a00 */
[----:B---34-:R-:W3:Y:S01]  /*0ed0*/  LDS R2, [UR55+0x1c] ;  /* 0x00001c37ff027984 */ /* 0x018ee20008000800 */
[C---:B-1----:R-:W-:Y:S01]  /*0ee0*/  SHF.L.U64.HI R5, R4.reuse, 0x1, R5 ;  /* 0x0000000104057819 */ /* 0x042fe20000010205 */
[----:B------:R-:W-:-:S03]  /*0ef0*/  IMAD.SHL.U32 R4, R4, 0x2, RZ ;  /* 0x0000000204047824 */ /* 0x000fc600078e00ff */
[--C-:B------:R-:W-:Y:S02]  /*0f00*/  SHF.R.U32.HI R7, RZ, 0x4, R5.reuse ;  /* 0x00000004ff077819 */ /* 0x100fe40000011605 */
[----:B------:R-:W-:-:S05]  /*0f10*/  SHF.R.U64 R4, R4, 0x4, R5 ;  /* 0x0000000404047819 */ /* 0x000fca0000001205 */
[----:B------:R1:W-:Y:S01]  /*0f20*/  STS [UR55+0xc], R4 ;  /* 0x00000c04ff007988 */ /* 0x0003e20008000837 */
[----:B-----5:R-:W-:Y:S02]  /*0f30*/  LOP3.LUT R3, R3, 0x7, RZ, 0xb8, !PT ;  /* 0x0000000703037812 */ /* 0x020fe400078eb8ff */
[----:B---3--:R-:W-:-:S03]  /*0f40*/  LOP3.LUT R2, R2, 0xf, R7, 0xb8, !PT ;  /* 0x0000000f02027812 */ /* 0x008fc600078eb807 */
[----:B------:R1:W-:Y:S04]  /*0f50*/  STS [UR55+0x34], R3 ;  /* 0x00003403ff007988 */ /* 0x0003e80008000837 */
[----:B------:R1:W-:Y:S02]  /*0f60*/  STS [UR55+0x1c], R2 ;  /* 0x00001c02ff007988 */ /* 0x0003e40008000837 */
.L_x_38:
[----:B------:R-:W-:Y:S05]  /*0f70*/  BSYNC B3 ;  /* 0x0000000000037941 */ /* 0x000fea0003800000 */
.L_x_37:
[----:B------:R-:W-:Y:S04]  /*0f80*/  BSSY B3, `(.L_x_39) ;  /* 0x000001a000037945 */ /* 0x000fe80003800000 */
[----:B------:R-:W-:Y:S04]  /*0f90*/  BSSY B4, `(.L_x_40) ;  /* 0x0000015000047945 */ /* 0x000fe80003800000 */
[----:B------:R-:W-:Y:S05]  /*0fa0*/  @P2 BRA `(.L_x_41) ;  /* 0x0000000000202947 */ /* 0x000fea0003800000 */
[----:B-1-34-:R-:W1:Y:S02]  /*0fb0*/  LDS R2, [UR55+0x34] ;  /* 0x00003437ff027984 */ /* 0x01ae640008000800 */
[----:B-1----:R-:W-:-:S05]  /*0fc0*/  LOP3.LUT R2, R2, 0x38, RZ, 0xb8, !PT ;  /* 0x0000003802027812 */ /* 0x002fca00078eb8ff */
[----:B------:R1:W-:Y:S01]  /*0fd0*/  STS [UR55+0x34], R2 ;  /* 0x00003402ff007988 */ /* 0x0003e20008000837 */
[----:B------:R-:W-:Y:S05]  /*0fe0*/  @P2 BRA `(.L_x_42) ;  /* 0x0000000000202947 */ /* 0x000fea0003800000 */
[----:B-1----:R-:W1:Y:S01]  /*0ff0*/  LDS R2, [UR55+0x8] ;  /* 0x00000837ff027984 */ /* 0x002e620008000800 */
[----:B------:R-:W-:-:S05]  /*1000*/  IMAD.MOV.U32 R3, RZ, RZ, 0x780 ;  /* 0x00000780ff037424 */ /* 0x000fca00078e00ff */
[----:B-1----:R-:W-:-:S05]  /*1010*/  LOP3.LUT R2, R2, 0x500, R3, 0xd8, !PT ;  /* 0x0000050002027812 */ /* 0x002fca00078ed803 */
[----:B------:R1:W-:Y:S02]  /*1020*/  STS [UR55+0x8], R2 ;  /* 0x00000802ff007988 */ /* 0x0003e40008000837 */
.L_x_41:
[----:B------:R-:W-:Y:S05]  /*1030*/  @P2 BRA `(.L_x_43) ;  /* 0x0000000000282947 */ /* 0x000fea0003800000 */
[----:B-1-34-:R-:W1:Y:S02]  /*1040*/  LDS R2, [UR55+0x8] ;  /* 0x00000837ff027984 */ /* 0x01ae640008000800 */
[----:B-1----:R-:W-:-:S05]  /*1050*/  LOP3.LUT R2, R2, 0x1800, RZ, 0xb8, !PT ;  /* 0x0000180002027812 */ /* 0x002fca00078eb8ff */
[----:B------:R3:W-:Y:S02]  /*1060*/  STS [UR55+0x8], R2 ;  /* 0x00000802ff007988 */ /* 0x0007e40008000837 */
.L_x_42:
[----:B------:R-:W-:Y:S05]  /*1070*/  @P2 BREAK B4 ;  /* 0x0000000000042942 */ /* 0x000fea0003800000 */
[----:B------:R-:W-:Y:S05]  /*1080*/  @P2 BRA `(.L_x_44) ;  /* 0x0000000000242947 */ /* 0x000fea0003800000 */
[----:B-1-3--:R-:W1:Y:S01]  /*1090*/  LDS R2, [UR55+0x8] ;  /* 0x00000837ff027984 */ /* 0x00ae620008000800 */
[----:B------:R-:W-:-:S05]  /*10a0*/  IMAD.MOV.U32 R3, RZ, RZ, 0x6000 ;  /* 0x00006000ff037424 */ /* 0x000fca00078e00ff */
[----:B-1----:R-:W-:-:S04]  /*10b0*/  LOP3.LUT R2, R2, 0x6000, R3, 0xd8, !PT ;  /* 0x0000600002027812 */ /* 0x002fc800078ed803 */
[----:B------:R-:W-:-:S05]  /*10c0*/  LOP3.LUT R2, R2, 0x400000, RZ, 0xb8, !PT ;  /* 0x0040000002027812 */ /* 0x000fca00078eb8ff */
[----:B------:R1:W-:Y:S02]  /*10d0*/  STS [UR55+0x8], R2 ;  /* 0x00000802ff007988 */ /* 0x0003e40008000837 */
.L_x_43:
[----:B------:R-:W-:Y:S05]  /*10e0*/  BSYNC B4 ;  /* 0x0000000000047941 */ /* 0x000fea0003800000 */
.L_x_40:
[----:B-1-34-:R-:W1:Y:S02]  /*10f0*/  @!P2 LDS R2, [UR55+0x8] ;  /* 0x00000837ff02a984 */ /* 0x01ae640008000800 */
[----:B-1----:R-:W-:-:S05]  /*1100*/  @!P2 LOP3.LUT R2, R2, 0x8000, RZ, 0xb8, !PT ;  /* 0x000080000202a812 */ /* 0x002fca00078eb8ff */
[----:B------:R4:W-:Y:S02]  /*1110*/  @!P2 STS [UR55+0x8], R2 ;  /* 0x00000802ff00a988 */ /* 0x0009e40008000837 */
.L_x_44:
[----:B------:R-:W-:Y:S05]  /*1120*/  BSYNC B3 ;  /* 0x0000000000037941 */ /* 0x000fea0003800000 */
.L_x_39:
[----:B------:R-:W-:Y:S05]  /*1130*/  WARPSYNC.ALL ;  /* 0x0000000000007948 */ /* 0x000fea0003800000 */
[----:B------:R-:W-:Y:S01]  /*1140*/  UIADD3 UR8, UR8, 0x100, URZ ;  /* 0x0000010008087890 */ /* 0x000fe2000fffe03f */
[----:B------:R-:W-:Y:S01]  /*1150*/  ISETP.GE.AND P1, PT, R15, 0x1, PT ;  /* 0x000000010f00780c */ /* 0x000fe20003f26270 */
[----:B------:R-:W-:Y:S01]  /*1160*/  IMAD.MOV.U32 R88, RZ, RZ, RZ ;  /* 0x000000ffff587224 */ /* 0x000fe200078e00ff */
[----:B------:R-:W-:Y:S01]  /*1170*/  SHF.R.U32.HI R7, RZ, 0x5, R0 ;  /* 0x00000005ff077819 */ /* 0x000fe20000011600 */
[----:B------:R-:W-:-:S04]  /*1180*/  UIADD3 UR48, UP0, UR8, UR48, URZ ;  /* 0x0000003008307290 */ /* 0x000fc8000ff1e03f */
[----:B------:R-:W-:Y:S01]  /*1190*/  ULEA.HI.X.SX32 UR49, UR8, UR49, 0x1, UP0 ;  /* 0x0000003108317291 */ /* 0x000fe200080f0e3f */
[----:B------:R-:W-:Y:S11]  /*11a0*/  @P0 BRA `(.L_x_45) ;  /* 0x0000000000280947 */ /* 0x000ff60003800000 */
[----:B-1-34-:R-:W1:Y:S01]  /*11b0*/  S2R R2, SR_LANEID ;  /* 0x0000000000027919 */ /* 0x01ae620000000000 */
[----:B------:R-:W-:Y:S05]  /*11c0*/  WARPSYNC.ALL ;  /* 0x0000000000007948 */ /* 0x000fea0003800000 */
[----:B-1----:R-:W-:-:S05]  /*11d0*/  IMAD.SHL.U32 R4, R2, 0x4, RZ ;  /* 0x0000000402047824 */ /* 0x002fca00078e00ff */
[----:B------:R-:W1:Y:S01]  /*11e0*/  LDS R5, [R4+UR55] ;  /* 0x0000003704057984 */ /* 0x000e620008000800 */
[----:B------:R-:W-:-:S05]  /*11f0*/  IADD3 R2, P3, R4, UR48, RZ ;  /* 0x0000003004027c10 */ /* 0x000fca000ff7e0ff */
[----:B------:R-:W-:-:S05]  /*1200*/  IMAD.X R3, RZ, RZ, UR49, P3 ;  /* 0x00000031ff037e24 */ /* 0x000fca00098e06ff */
[----:B-1----:R1:W3:Y:S01]  /*1210*/  ATOMG.E.EXCH.STRONG.GPU PT, RZ, [R2], R5 ;  /* 0x0000000502ff73a8 */ /* 0x0022e200041ee100 */
[----:B------:R-:W-:-:S04]  /*1220*/  DEPBAR {5,4,3,2,1,0} ;  /* 0x0000003f0000791a */ /* 0x000fc80000000000 */
[----:B------:R1:W-:Y:S01]  /*1230*/  UTMACCTL.IV [UR48] ;  /* 0x00000000300079b9 */ /* 0x0003e20008000000 */
[----:B------:R-:W-:Y:S01]  /*1240*/  NOP ;  /* 0x0000000000007918 */ /* 0x000fe20000000000 */
.L_x_45:
[----:B------:R-:W-:Y:S05]  /*1250*/  @P0 BRA `(.L_x_46) ;  /* 0x00000000000c0947 */ /* 0x000fea0003800000 */
[----:B------:R0:W-:Y:S01]  /*1260*/  UTMACMDFLUSH ;  /* 0x00000000000079b7 */ /* 0x0001e20000000000 */
[----:B------:R-:W-:Y:S05]  /*1270*/  @P0 BRA `(.L_x_46) ;  /* 0x0000000000040947 */ /* 0x000fea0003800000 */
[----:B------:R-:W-:-:S04]  /*1280*/  DEPBAR.LE SB0, 0x0 ;  /* 0x000080000000791a */ /* 0x000fc80000000000 */
.L_x_46:
[----:B------:R-:W-:Y:S05]  /*1290*/  WARPSYNC.ALL ;  /* 0x0000000000007948 */ /* 0x000fea0003800000 */
[----:B---3--:R-:W-:Y:S01]  /*12a0*/  BAR.SYNC.DEFER_BLOCKING 0x0 ;  /* 0x0000000000007b1d */ /* 0x008fe20000010000 */
[----:B------:R-:W-:Y:S01]  /*12b0*/  R2UR UR53, R7 ;  /* 0x00000000073572ca */ /* 0x000fe200000e0000 */
[----:B------:R-:W-:Y:S01]  /*12c0*/  USHF.L.U32 UR54, UR50, 0x7, URZ ;  /* 0x0000000732367899 */ /* 0x000fe2000800063f */
[----:B------:R-:W-:Y:S01]  /*12d0*/  IMAD.MOV.U32 R89, RZ, RZ, RZ ;  /* 0x000000ffff597224 */ /* 0x000fe200078e00ff */
[----:B------:R-:W-:Y:S02]  /*12e0*/  CS2R R90, SRZ ;  /* 0x00000000005a7805 */ /* 0x000fe4000001ff00 */
[----:B------:R-:W-:Y:S01]  /*12f0*/  CS2R R92, SRZ ;  /* 0x00000000005c7805 */ /* 0x000fe2000001ff00 */
[----:B------:R-:W-:Y:S01]  /*1300*/  VOTEU.ALL UP0, P2 ;  /* 0x00000000003f7886 */ /* 0x000fe20001000000 */
[----:B------:R-:W-:Y:S01]  /*1310*/  UMOV UR8, 0x1 ;  /* 0x0000000100087882 */ /* 0x000fe20000000000 */
[----:B------:R-:W-:Y:S01]  /*1320*/  VOTEU.ALL UP1, P2 ;  /* 0x00000000003f7886 */ /* 0x000fe20001020000 */
[----:B------:R-:W-:Y:S01]  /*1330*/  VOTEU.ALL UP2, P2 ;  /* 0x00000000003f7886 */ /* 0x000fe20001040000 */
[----:B------:R-:W-:Y:S01]  /*1340*/  VOTEU.ALL UP3, P2 ;  /* 0x00000000003f7886 */ /* 0x000fe20001060000 */
[----:B------:R-:W-:-:S04]  /*1350*/  @!UP0 UIADD3 UR10, -UR8, 0x100000, URZ ;  /* 0x00100000080a8890 */ /* 0x000fc8000fffe13f */
[----:B------:R-:W-:Y:S02]  /*1360*/  @!UP0 USHF.L.U32 UR11, UR10, 0xb, URZ ;  /* 0x0000000b0a0b8899 */ /* 0x000fe4000800063f */
[----:B------:R-:W-:Y:S01]  /*1370*/  @!UP0 USHF.L.U32 UR10, UR10, 0x1, URZ ;  /* 0x000000010a0a8899 */ /* 0x000fe2000800063f */
[----:B------:R-:W-:Y:S01]  /*1380*/  CS2R R94, SRZ ;  /* 0x00000000005e7805 */ /* 0x000fe2000001ff00 */
        /* <DEDUP_REMOVED lines=12> */
[----:B------:R-:W-:Y:S01]  /*1450*/  VOTEU.ALL UP0, P2 ;  /* 0x00000000003f7886 */ /* 0x000fe20001000000 */
[----:B------:R-:W-:Y:S02]  /*1460*/  CS2R R102, SRZ ;  /* 0x0000000000667805 */ /* 0x000fe4000001ff00 */
[----:B------:R-:W-:Y:S02]  /*1470*/  CS2R R104, SRZ ;  /* 0x0000000000687805 */ /* 0x000fe4000001ff00 */
[----:B------:R-:W-:Y:S02]  /*1480*/  CS2R R106, SRZ ;  /* 0x00000000006a7805 */ /* 0x000fe4000001ff00 */
[----:B------:R-:W-:Y:S01]  /*1490*/  CS2R R108, SRZ ;  /* 0x00000000006c7805 */ /* 0x000fe2000001ff00 */
[----:B------:R-:W3:Y:S02]  /*14a0*/  FENCE.VIEW.ASYNC.S ;  /* 0x00000000000073c6 */ /* 0x000ee40000000000 */
[----:B---3--:R3:W4:Y:S02]  /*14b0*/  @!UP0 SYNCS.EXCH.64 URZ, [UR55+0x60000], UR10 ;  /* 0x0600000a373f85b2 */ /* 0x0087240008000100 */
[----:B----4-:R-:W-:Y:S01]  /*14c0*/  BAR.SYNC.DEFER_BLOCKING 0x0 ;  /* 0x0000000000007b1d */ /* 0x010fe20000010000 */
[----:B------:R-:W-:-:S02]  /*14d0*/  CS2R R110, SRZ ;  /* 0x00000000006e7805 */ /* 0x000fc4000001ff00 */
[----:B------:R-:W-:Y:S02]  /*14e0*/  CS2R R112, SRZ ;  /* 0x0000000000707805 */ /* 0x000fe4000001ff00 */
[----:B------:R-:W-:Y:S02]  /*14f0*/  CS2R R114, SRZ ;  /* 0x0000000000727805 */ /* 0x000fe4000001ff00 */
[----:B------:R-:W-:Y:S02]  /*1500*/  CS2R R116, SRZ ;  /* 0x0000000000747805 */ /* 0x000fe4000001ff00 */
[----:B------:R-:W-:Y:S02]  /*1510*/  CS2R R118, SRZ ;  /* 0x0000000000767805 */ /* 0x000fe4000001ff00 */
[----:B------:R-:W-:Y:S02]  /*1520*/  CS2R R120, SRZ ;  /* 0x0000000000787805 */ /* 0x000fe4000001ff00 */
[----:B------:R-:W-:-:S02]  /*1530*/  CS2R R122, SRZ ;  /* 0x00000000007a7805 */ /* 0x000fc4000001ff00 */
[----:B------:R-:W-:Y:S02]  /*1540*/  CS2R R124, SRZ ;  /* 0x00000000007c7805 */ /* 0x000fe4000001ff00 */
[----:B------:R-:W-:Y:S02]  /*1550*/  CS2R R126, SRZ ;  /* 0x00000000007e7805 */ /* 0x000fe4000001ff00 */
[----:B------:R-:W-:Y:S01]  /*1560*/  CS2R R128, SRZ ;  /* 0x0000000000807805 */ /* 0x000fe2000001ff00 */
[----:B---3--:R-:W-:Y:S01]  /*1570*/  USHF.L.U32 UR11, UR51, 0x8, URZ ;  /* 0x00000008330b7899 */ /* 0x008fe2000800063f */
[----:B------:R-:W-:Y:S02]  /*1580*/  CS2R R130, SRZ ;  /* 0x0000000000827805 */ /* 0x000fe4000001ff00 */
[----:B------:R-:W-:Y:S02]  /*1590*/  CS2R R132, SRZ ;  /* 0x0000000000847805 */ /* 0x000fe4000001ff00 */
        /* <DEDUP_REMOVED lines=10> */
[----:B------:R3:W4:Y:S02]  /*1640*/  @!UP1 SYNCS.EXCH.64 URZ, [UR55+0x60008], UR12 ;  /* 0x0600080c373f95b2 */ /* 0x0007240008000100 */
[----:B----4-:R-:W-:Y:S01]  /*1650*/  BAR.SYNC.DEFER_BLOCKING 0x0 ;  /* 0x0000000000007b1d */ /* 0x010fe20000010000 */
        /* <DEDUP_REMOVED lines=32> */
[----:B------:R-:W-:Y:S01]  /*1860*/  CS2R R86, SRZ ;  /* 0x0000000000567805 */ /* 0x000fe2000001ff00 */
[----:B------:R3:W4:Y:S01]  /*1870*/  @!UP3 SYNCS.EXCH.64 URZ, [UR55+0x60018], UR8 ;  /* 0x06001808373fb5b2 */ /* 0x0007220008000100 */
[----:B------:R-:W-:Y:S05]  /*1880*/  @!P1 BRA `(.L_x_47) ;  /* 0x0000000800989947 */ /* 0x000fea0003800000 */
        /* <DEDUP_REMOVED lines=63> */
[----:B------:R-:W-:Y:S01]  /*1c80*/  CS2R R86, SRZ ;  /* 0x0000000000567805 */ /* 0x000fe2000001ff00 */
[----:B------:R-:W-:Y:S01]  /*1c90*/  UMOV UR52, URZ ;  /* 0x0000003f00347c82 */ /* 0x000fe20008000000 */
[----:B---3--:R-:W-:-:S05]  /*1ca0*/  UMOV UR15, URZ ;  /* 0x0000003f000f7c82 */ /* 0x008fca0008000000 */
.L_x_49:
[----:B----4-:R-:W-:Y:S01]  /*1cb0*/  BAR.SYNC.DEFER_BLOCKING 0x0 ;  /* 0x0000000000007b1d */ /* 0x010fe20000010000 */
[----:B------:R-:W-:Y:S01]  /*1cc0*/  ULEA UR23, UR52, UR55, 0x3 ;  /* 0x0000003734177291 */ /* 0x000fe2000f8e183f */
[----:B-1----:R-:W-:Y:S01]  /*1cd0*/  @!P2 IMAD.MOV.U32 R2, RZ, RZ, 0x18000 ;  /* 0x00018000ff02a424 */ /* 0x002fe200078e00ff */
[----:B------:R-:W-:Y:S01]  /*1ce0*/  ELECT P0, URZ, PT ;  /* 0x00000000003f782f */ /* 0x000fe20003800000 */
[----:B------:R-:W-:-:S03]  /*1cf0*/  ULEA UR8, UR52, UR55, 0xf ;  /* 0x0000003734087291 */ /* 0x000fc6000f8e783f */
[----:B------:R-:W-:Y:S01]  /*1d00*/  ISETP.LT.U32.AND P0, PT, R6, 0x40, P0 ;  /* 0x000000400600780c */ /* 0x000fe20000701070 */
[----:B------:R-:W-:Y:S02]  /*1d10*/  ULEA UR21, UR52, UR55, 0x10 ;  /* 0x0000003734157291 */ /* 0x000fe4000f8e803f */
[----:B------:R-:W-:Y:S02]  /*1d20*/  ULOP3.LUT UR12, UR53, 0x1, URZ, 0xc0, !UPT ;  /* 0x00000001350c7892 */ /* 0x000fe4000f8ec03f */
[----:B------:R-:W-:Y:S02]  /*1d30*/  UIADD3 UR22, UR8, 0x40000, URZ ;  /* 0x0004000008167890 */ /* 0x000fe4000fffe03f */
[----:B------:R-:W-:Y:S02]  /*1d40*/  ULEA UR8, UR12, UR21, 0xf ;  /* 0x000000150c087291 */ /* 0x000fe4000f8e783f */
[----:B------:R-:W-:Y:S01]  /*1d50*/  ULEA UR10, UR12, UR15, 0x6 ;  /* 0x0000000f0c0a7291 */ /* 0x000fe2000f8e303f */
[----:B------:R-:W-:-:S03]  /*1d60*/  ELECT P1, URZ, PT ;  /* 0x00000000003f782f */ /* 0x000fc60003820000 */
[----:B------:R-:W-:Y:S01]  /*1d70*/  VOTEU.ANY UP0, P0 ;  /* 0x00000000003f7886 */ /* 0x000fe20000000100 */
[----:B------:R-:W-:Y:S01]  /*1d80*/  VOTEU.ANY UP2, P0 ;  /* 0x00000000003f7886 */ /* 0x000fe20000040100 */
[----:B------:R-:W-:Y:S01]  /*1d90*/  ISETP.LT.U32.AND P1, PT, R6, 0x40, P1 ;  /* 0x000000400600780c */ /* 0x000fe20000f21070 */
[----:B------:R-:W-:Y:S01]  /*1da0*/  ULEA UR14, UR12, UR54, 0x6 ;  /* 0x000000360c0e7291 */ /* 0x000fe2000f8e303f */
[----:B------:R1:W-:Y:S01]  /*1db0*/  @!P2 SYNCS.ARRIVE.TRANS64 RZ, [UR23+0x60000], R2 ;  /* 0x06000002ffffa9a7 */ /* 0x0003e20008000017 */
[----:B------:R3:W-:Y:S06]  /*1dc0*/  MEMBAR.ALL.CTA ;  /* 0x0000000000007992 */ /* 0x0007ec0000008000 */
[----:B---3--:R-:W3:Y:S01]  /*1dd0*/  FENCE.VIEW.ASYNC.S ;  /* 0x00000000000073c6 */ /* 0x008ee20000000000 */
[----:B------:R-:W-:Y:S01]  /*1de0*/  @UP0 UIADD3 UR9, UR23, 0x60000, URZ ;  /* 0x0006000017090890 */ /* 0x000fe2000fffe03f */
[----:B------:R-:W-:Y:S01]  /*1df0*/  @UP0 UMOV UR16, UR4 ;  /* 0x0000000400100c82 */ /* 0x000fe20008000000 */
[----:B------:R-:W-:Y:S01]  /*1e00*/  @UP0 UMOV UR17, UR5 ;  /* 0x0000000500110c82 */ /* 0x000fe20008000000 */
[----:B------:R-:W-:Y:S01]  /*1e10*/  ULEA UR12, UR12, UR22, 0xe ;  /* 0x000000160c0c7291 */ /* 0x000fe2000f8e703f */
[----:B-1----:R-:W-:Y:S01]  /*1e20*/  SHF.L.U32 R2, R13, 0x1f, RZ ;  /* 0x0000001f0d027819 */ /* 0x002fe200000006ff */
[----:B------:R-:W-:Y:S01]  /*1e30*/  USHF.L.U32 UR20, UR53, 0x7, URZ ;  /* 0x0000000735147899 */ /* 0x000fe2000800063f */
[----:B---3--:R-:W-:Y:S01]  /*1e40*/  VOTEU.ANY UP1, P1 ;  /* 0x00000000003f7886 */ /* 0x008fe20000820100 */
[----:B------:R-:W-:-:S02]  /*1e50*/  VOTEU.ANY UP3, P1 ;  /* 0x00000000003f7886 */ /* 0x000fc40000860100 */
[----:B------:R-:W-:Y:S02]  /*1e60*/  ULOP3.LUT UR20, UR20, 0x200, URZ, 0xc0, !UPT ;  /* 0x0000020014147892 */ /* 0x000fe4000f8ec03f */
[----:B------:R-:W-:Y:S02]  /*1e70*/  USHF.R.U32.HI UR22, URZ, 0x4, UR22 ;  /* 0x000000043f167899 */ /* 0x000fe40008011616 */
[----:B------:R-:W-:Y:S01]  /*1e80*/  @UP1 UIADD3 UR13, UR23, 0x60000, URZ ;  /* 0x00060000170d1890 */ /* 0x000fe2000fffe03f */
[----:B------:R-:W-:Y:S01]  /*1e90*/  @UP1 UMOV UR18, UR6 ;  /* 0x0000000600121c82 */ /* 0x000fe20008000000 */
[----:B------:R-:W-:Y:S01]  /*1ea0*/  @UP1 UMOV UR19, UR7 ;  /* 0x0000000700131c82 */ /* 0x000fe20008000000 */
[----:B------:R-:W-:Y:S02]  /*1eb0*/  ULEA.HI UR20, UR21, UR20, URZ, 0x1c ;  /* 0x0000001415147291 */ /* 0x000fe4000f8fe03f */
[----:B------:R-:W-:Y:S01]  /*1ec0*/  USGXT.U32 UR21, UR22, 0xe ;  /* 0x0000000e1615789a */ /* 0x000fe20008000000 */
[----:B------:R-:W-:Y:S01]  /*1ed0*/  BAR.SYNC.DEFER_BLOCKING 0x0 ;  /* 0x0000000000007b1d */ /* 0x000fe20000010000 */
[----:B------:R-:W-:-:S02]  /*1ee0*/  ULOP3.LUT UR44, UR20, 0x3fff, URZ, 0xc0, !UPT ;  /* 0x00003fff142c7892 */ /* 0x000fc4000f8ec03f */
[----:B------:R-:W-:-:S03]  /*1ef0*/  ULOP3.LUT UR46, UR21, 0x4000000, URZ, 0xfc, !UPT ;  /* 0x04000000152e7892 */ /* 0x000fc6000f8efc3f */
[----:B------:R-:W-:Y:S01]  /*1f00*/  UMOV UR45, 0x40000040 ;  /* 0x40000040002d7882 */ /* 0x000fe20000000000 */
[----:B------:R-:W-:Y:S01]  /*1f10*/  UMOV UR47, 0x40000040 ;  /* 0x40000040002f7882 */ /* 0x000fe20000000000 */
[----:B------:R1:W-:Y:S01]  /*1f20*/  @UP2 UTMALDG.2D [UR8], [UR16] ;  /* 0x00000008100025b4 */ /* 0x0003e20008008000 */
[----:B------:R-:W-:Y:S06]  /*1f30*/  BAR.SYNC.DEFER_BLOCKING 0x0 ;  /* 0x0000000000007b1d */ /* 0x000fec0000010000 */
[----:B------:R1:W-:Y:S02]  /*1f40*/  @UP3 UTMALDG.2D [UR12], [UR18] ;  /* 0x0000000c120035b4 */ /* 0x0003e40008008000 */
[----:B------:R-:W-:Y:S06]  /*1f50*/  BAR.SYNC.DEFER_BLOCKING 0x0 ;  /* 0x0000000000007b1d */ /* 0x000fec0000010000 */
[----:B------:R-:W3:Y:S02]  /*1f60*/  SYNCS.PHASECHK.TRANS64.TRYWAIT P0, [UR23+0x60000], R2 ;  /* 0x06000002ff0075a7 */ /* 0x000ee40008000157 */
[----:B-1-3--:R-:W-:Y:S05]  /*1f70*/  @!P0 BRA `(.L_x_48) ;  /* 0x0000000800c08947 */ /* 0x00afea0003800000 */
.L_x_50:
[----:B------:R-:W-:Y:S02]  /*1f80*/  WARPGROUP.DEPBAR.LE gsb0, 0x0 ;  /* 0x00008000000079c5 */ /* 0x000fe40000010000 */
[----:B------:R-:W-:Y:S01]  /*1f90*/  WARPGROUP.ARRIVE ;  /* 0x00000000000079c5 */ /* 0x000fe20000000000 */
[----:B------:R-:W-:Y:S01]  /*1fa0*/  UIADD3 UR40, UP0, UR44, 0x2, URZ ;  /* 0x000000022c287890 */ /* 0x000fe2000ff1e03f */
[----:B------:R-:W1:Y:S01]  /*1fb0*/  LDC R2, c[0x0][0x230] ;  /* 0x00008c00ff027b82 */ /* 0x000e620000000800 */
[----:B------:R-:W-:Y:S01]  /*1fc0*/  UIADD3 UR42, UP1, UR21, 0x4000080, URZ ;  /* 0x04000080152a7890 */ /* 0x000fe2000ff3e03f */
[----:B------:R-:W-:Y:S02]  /*1fd0*/  UMOV UR8, URZ ;  /* 0x0000003f00087c82 */ /* 0x000fe40008000000 */
[----:B------:R-:W-:Y:S01]  /*1fe0*/  HGMMA.64x128x16.F32.BF16 R88, gdesc[UR44].tnspB, R88 ;  /* 0x41e000002c5879f0 */ /* 0x000fe20008701858 */
[----:B------:R-:W-:Y:S01]  /*1ff0*/  UMOV UR9, URZ ;  /* 0x0000003f00097c82 */ /* 0x000fe20008000000 */
[----:B------:R-:W-:-:S02]  /*2000*/  UIADD3.X UR41, UR8, 0x40000040, URZ, UP0, !UPT ;  /* 0x4000004008297890 */ /* 0x000fc400087fe43f */
[----:B------:R-:W-:Y:S02]  /*2010*/  UIADD3.X UR43, UR9, 0x40000040, URZ, UP1, !UPT ;  /* 0x40000040092b7890 */ /* 0x000fe40008ffe43f */
[----:B------:R-:W-:Y:S02]  /*2020*/  UIADD3.64 UR36, UR40, 0x2, URZ ;  /* 0x0000000228247897 */ /* 0x000fe4000fffe03f */
[----:B------:R-:W-:Y:S02]  /*2030*/  UIADD3.64 UR38, UR42, 0x80, URZ ;  /* 0x000000802a267897 */ /* 0x000fe4000fffe03f */
[----:B------:R-:W-:Y:S02]  /*2040*/  UIADD3.64 UR32, UR40, 0x4, URZ ;  /* 0x0000000428207897 */ /* 0x000fe4000fffe03f */
[----:B------:R-:W-:Y:S02]  /*2050*/  UIADD3.64 UR34, UR42, 0x100, URZ ;  /* 0x000001002a227897 */ /* 0x000fe4000fffe03f */
[----:B------:R-:W-:-:S02]  /*2060*/  UIADD3.64 UR28, UR40, 0x7fe, URZ ;  /* 0x000007fe281c7897 */ /* 0x000fc4000fffe03f */
[----:B------:R-:W-:Y:S02]  /*2070*/  UIADD3.64 UR30, UR42, 0x180, URZ ;  /* 0x000001802a1e7897 */ /* 0x000fe4000fffe03f */
[----:B------:R-:W-:Y:S02]  /*2080*/  UIADD3.64 UR24, UR40, 0x800, URZ ;  /* 0x0000080028187897 */ /* 0x000fe4000fffe03f */
[----:B------:R-:W-:Y:S02]  /*2090*/  UIADD3.64 UR26, UR42, 0x200, URZ ;  /* 0x000002002a1a7897 */ /* 0x000fe4000fffe03f */
[----:B------:R-:W-:Y:S02]  /*20a0*/  UIADD3.64 UR20, UR40, 0x802, URZ ;  /* 0x0000080228147897 */ /* 0x000fe4000fffe03f */
[----:B------:R-:W-:Y:S02]  /*20b0*/  UIADD3.64 UR22, UR42, 0x280, URZ ;  /* 0x000002802a167897 */ /* 0x000fe4000fffe03f */
[----:B------:R-:W-:-:S02]  /*20c0*/  UIADD3.64 UR16, UR40, 0x804, URZ ;  /* 0x0000080428107897 */ /* 0x000fc4000fffe03f */
[----:B------:R-:W-:Y:S02]  /*20d0*/  UIADD3.64 UR18, UR42, 0x300, URZ ;  /* 0x000003002a127897 */ /* 0x000fe4000fffe03f */
[----:B------:R-:W-:Y:S02]  /*20e0*/  UIADD3.64 UR44, UR40, 0x3fe, URZ ;  /* 0x000003fe282c7897 */ /* 0x000fe4000fffe03f */
[----:B------:R-:W-:Y:S02]  /*20f0*/  UIADD3 UR15, UR15, 0x80, URZ ;  /* 0x000000800f0f7890 */ /* 0x000fe4000fffe03f */
[----:B------:R-:W-:-:S04]  /*2100*/  UIADD3 UR52, UR52, 0x1, URZ ;  /* 0x0000000134347890 */ /* 0x000fc8000fffe03f */
[----:B-1----:R-:W-:Y:S01]  /*2110*/  ISETP.LE.AND P0, PT, R2, UR15, PT ;  /* 0x0000000f02007c0c */ /* 0x002fe2000bf03270 */
[----:B------:R-:W-:-:S04]  /*2120*/  UISETP.NE.U32.AND UP0, UPT, UR52, 0x4, UPT ;  /* 0x000000043400788c */ /* 0x000fc8000bf05070 */
[----:B------:R-:W-:Y:S02]  /*2130*/  USEL UR8, URZ, 0x1, UP0 ;  /* 0x000000013f087887 */ /* 0x000fe40008000000 */
[----:B------:R-:W-:-:S04]  /*2140*/  USEL UR52, UR52, URZ, UP0 ;  /* 0x0000003f34347287 */ /* 0x000fc80008000000 */
[----:B------:R-:W-:Y:S01]  /*2150*/  LOP3.LUT R13, R13, UR8, RZ, 0x3c, !PT ;  /* 0x000000080d0d7c12 */ /* 0x000fe2000f8e3cff */
[----:B------:R-:W-:-:S12]  /*2160*/  HGMMA.64x128x16.F32.BF16 R88, gdesc[UR40].tnspB, R88 ;  /* 0x41e00000285879f0 */ /* 0x000fd80008701858 */
[----:B------:R-:W-:Y:S01]  /*2170*/  HGMMA.64x128x16.F32.BF16 R88, gdesc[UR36].tnspB, R88 ;  /* 0x41e00000245879f0 */ /* 0x000fe20008701858 */
[----:B------:R-:W-:-:S11]  /*2180*/  UIADD3.64 UR36, UR40, 0x402, URZ ;  /* 0x0000040228247897 */ /* 0x000fd6000fffe03f */
        /* <DEDUP_REMOVED lines=11> */
[----:B------:R-:W-:Y:S01]  /*2240*/  UIADD3.64 UR44, UR40, 0x400, URZ ;  /* 0x00000400282c7897 */ /* 0x000fe2000fffe03f */
[----:B------:R-:W-:Y:S01]  /*2250*/  UMOV UR46, UR42 ;  /* 0x0000002a002e7c82 */ /* 0x000fe20008000000 */
[----:B------:R-:W-:-:S09]  /*2260*/  UMOV UR47, UR43 ;  /* 0x0000002b002f7c82 */ /* 0x000fd20008000000 */
[----:B------:R-:W-:-:S12]  /*2270*/  HGMMA.64x128x16.F32.BF16 R24, gdesc[UR44].tnspB, R24 ;  /* 0x41e000002c1879f0 */ /* 0x000fd80008701818 */
[----:B------:R-:W-:-:S12]  /*2280*/  HGMMA.64x128x16.F32.BF16 R24, gdesc[UR36].tnspB, R24 ;  /* 0x41e00000241879f0 */ /* 0x000fd80008701818 */
[----:B------:R-:W-:-:S12]  /*2290*/  HGMMA.64x128x16.F32.BF16 R24, gdesc[UR32].tnspB, R24 ;  /* 0x41e00000201879f0 */ /* 0x000fd80008701818 */
[----:B------:R-:W-:-:S12]  /*22a0*/  HGMMA.64x128x16.F32.BF16 R24, gdesc[UR28].tnspB, R24 ;  /* 0x41e000001c1879f0 */ /* 0x000fd80008701818 */
[----:B------:R-:W-:-:S12]  /*22b0*/  HGMMA.64x128x16.F32.BF16 R24, gdesc[UR24].tnspB, R24 ;  /* 0x41e00000181879f0 */ /* 0x000fd80008701818 */
[----:B------:R-:W-:-:S12]  /*22c0*/  HGMMA.64x128x16.F32.BF16 R24, gdesc[UR20].tnspB, R24 ;  /* 0x41e00000141879f0 */ /* 0x000fd80008701818 */
[----:B------:R-:W-:Y:S01]  /*22d0*/  HGMMA.64x128x16.F32.BF16 R24, gdesc[UR16].tnspB, R24, gsb0 ;  /* 0x41e00000101879f0 */ /* 0x000fe20008001818 */
[----:B------:R-:W-:Y:S05]  /*22e0*/  @!P0 BRA `(.L_x_49) ;  /* 0xfffffff800708947 */ /* 0x000fea000383ffff */
.L_x_47:
[----:B------:R-:W-:Y:S02]  /*22f0*/  WARPGROUP.DEPBAR.LE gsb0, 0x0 ;  /* 0x00008000000079c5 */ /* 0x000fe40000010000 */
[----:B----4-:R-:W-:Y:S01]  /*2300*/  BAR.SYNC.DEFER_BLOCKING 0x0 ;  /* 0x0000000000007b1d */ /* 0x010fe20000010000 */
[C---:B-1----:R-:W-:Y:S01]  /*2310*/  IMAD.SHL.U32 R2, R0.reuse, 0x80, RZ ;  /* 0x0000008000027824 */ /* 0x042fe200078e00ff */
[----:B------:R-:W-:Y:S01]  /*2320*/  F2FP.BF16.F32.PACK_AB R88, R89, R88 ;  /* 0x000000585958723e */ /* 0x000fe200000010ff */
[----:B------:R-:W-:Y:S01]  /*2330*/  IMAD.SHL.U32 R3, R0, 0x10, RZ ;  /* 0x0000001000037824 */ /* 0x000fe200078e00ff */
[----:B------:R-:W-:Y:S02]  /*2340*/  F2FP.BF16.F32.PACK_AB R89, R91, R90 ;  /* 0x0000005a5b59723e */ /* 0x000fe400000010ff */
[----:B------:R-:W-:Y:S02]  /*2350*/  ELECT P0, URZ, PT ;  /* 0x00000000003f782f */ /* 0x000fe40003800000 */
[----:B------:R-:W-:Y:S01]  /*2360*/  LOP3.LUT R2, R2, 0x780, RZ, 0xc0, !PT ;  /* 0x0000078002027812 */ /* 0x000fe200078ec0ff */
[----:B------:R-:W-:Y:S01]  /*2370*/  ULOP3.LUT UR53, UR53, 0x1, URZ, 0xc0, !UPT ;  /* 0x0000000135357892 */ /* 0x000fe2000f8ec03f */
[----:B------:R-:W-:-:S02]  /*2380*/  F2FP.BF16.F32.PACK_AB R120, R121, R120 ;  /* 0x000000787978723e */ /* 0x000fc400000010ff */
[----:B------:R-:W-:Y:S01]  /*2390*/  LOP3.LUT R3, R2, 0x70, R3, 0xf8, !PT ;  /* 0x0000007002037812 */ /* 0x000fe200078ef803 */
[----:B------:R-:W-:Y:S01]  /*23a0*/  ULEA UR52, UR53, UR55, 0xf ;  /* 0x0000003735347291 */ /* 0x000fe2000f8e783f */
[----:B------:R-:W-:Y:S01]  /*23b0*/  F2FP.BF16.F32.PACK_AB R90, R93, R92 ;  /* 0x0000005c5d5a723e */ /* 0x000fe200000010ff */
[----:B------:R-:W-:Y:S01]  /*23c0*/  ULEA UR53, UR53, UR54, 0x6 ;  /* 0x0000003635357291 */ /* 0x000fe2000f8e303f */
[----:B------:R-:W-:Y:S01]  /*23d0*/  LOP3.LUT R3, R3, 0x10, R0, 0x78, !PT ;  /* 0x0000001003037812 */ /* 0x000fe200078e7800 */
[----:B------:R-:W-:Y:S01]  /*23e0*/  IMAD.SHL.U32 R0, R0, 0x40, RZ ;  /* 0x0000004000007824 */ /* 0x000fe200078e00ff */
[----:B------:R-:W-:Y:S01]  /*23f0*/  F2FP.BF16.F32.PACK_AB R91, R95, R94 ;  /* 0x0000005e5f5b723e */ /* 0x000fe200000010ff */
[----:B------:R-:W-:Y:S01]  /*2400*/  UMOV UR54, UR11 ;  /* 0x0000000b00367c82 */ /* 0x000fe20008000000 */
[----:B------:R-:W-:Y:S02]  /*2410*/  F2FP.BF16.F32.PACK_AB R121, R123, R122 ;  /* 0x0000007a7b79723e */ /* 0x000fe400000010ff */
[----:B------:R-:W-:-:S02]  /*2420*/  LOP3.LUT R0, R3, 0x3800, R0, 0xf8, !PT ;  /* 0x0000380003007812 */ /* 0x000fc400078ef800 */
[----:B------:R-:W-:Y:S01]  /*2430*/  F2FP.BF16.F32.PACK_AB R24, R25, R24 ;  /* 0x000000181918723e */ /* 0x000fe200000010ff */
[----:B------:R-:W1:Y:S02]  /*2440*/  @!P2 SYNCS.CCTL.IV [UR55+0x60000] ;  /* 0x06000000ff00a9b1 */ /* 0x000e640008000037 */
[----:B-1----:R-:W-:Y:S01]  /*2450*/  BAR.SYNC.DEFER_BLOCKING 0x0 ;  /* 0x0000000000007b1d */ /* 0x002fe20000010000 */
[C---:B------:R-:W-:Y:S01]  /*2460*/  LOP3.LUT R3, R0.reuse, 0x20, RZ, 0x3c, !PT ;  /* 0x0000002000037812 */ /* 0x040fe200078e3cff */
[----:B------:R-:W-:Y:S01]  /*2470*/  VIADD R2, R0, UR55 ;  /* 0x0000003700027c36 */ /* 0x000fe20008000000 */
[----:B------:R-:W-:Y:S02]  /*2480*/  F2FP.BF16.F32.PACK_AB R122, R125, R124 ;  /* 0x0000007c7d7a723e */ /* 0x000fe400000010ff */
[----:B------:R-:W-:Y:S01]  /*2490*/  F2FP.BF16.F32.PACK_AB R123, R127, R126 ;  /* 0x0000007e7f7b723e */ /* 0x000fe200000010ff */
[----:B------:R-:W-:Y:S01]  /*24a0*/  VIADD R3, R3, UR55 ;  /* 0x0000003703037c36 */ /* 0x000fe20008000000 */
[----:B------:R-:W-:-:S02]  /*24b0*/  F2FP.BF16.F32.PACK_AB R25, R27, R26 ;  /* 0x0000001a1b19723e */ /* 0x000fc400000010ff */
[----:B------:R-:W-:Y:S02]  /*24c0*/  F2FP.BF16.F32.PACK_AB R56, R57, R56 ;  /* 0x000000383938723e */ /* 0x000fe400000010ff */
[----:B------:R-:W-:Y:S02]  /*24d0*/  F2FP.BF16.F32.PACK_AB R96, R97, R96 ;  /* 0x000000606160723e */ /* 0x000fe400000010ff */
[----:B------:R-:W-:Y:S02]  /*24e0*/  F2FP.BF16.F32.PACK_AB R26, R29, R28 ;  /* 0x0000001c1d1a723e */ /* 0x000fe400000010ff */
[----:B------:R-:W-:Y:S02]  /*24f0*/  F2FP.BF16.F32.PACK_AB R27, R31, R30 ;  /* 0x0000001e1f1b723e */ /* 0x000fe400000010ff */
[----:B------:R-:W-:Y:S02]  /*2500*/  F2FP.BF16.F32.PACK_AB R57, R59, R58 ;  /* 0x0000003a3b39723e */ /* 0x000fe400000010ff */
[----:B------:R-:W-:-:S02]  /*2510*/  F2FP.BF16.F32.PACK_AB R97, R99, R98 ;  /* 0x000000626361723e */ /* 0x000fc400000010ff */
[----:B------:R-:W-:Y:S02]  /*2520*/  F2FP.BF16.F32.PACK_AB R128, R129, R128 ;  /* 0x000000808180723e */ /* 0x000fe400000010ff */
[----:B------:R-:W-:Y:S01]  /*2530*/  F2FP.BF16.F32.PACK_AB R58, R61, R60 ;  /* 0x0000003c3d3a723e */ /* 0x000fe200000010ff */
[----:B------:R-:W1:Y:S02]  /*2540*/  @!P2 SYNCS.CCTL.IV [UR55+0x60008] ;  /* 0x06000800ff00a9b1 */ /* 0x000e640008000037 */
[----:B-1----:R-:W-:Y:S01]  /*2550*/  BAR.SYNC.DEFER_BLOCKING 0x0 ;  /* 0x0000000000007b1d */ /* 0x002fe20000010000 */
[----:B------:R-:W-:Y:S02]  /*2560*/  F2FP.BF16.F32.PACK_AB R59, R63, R62 ;  /* 0x0000003e3f3b723e */ /* 0x000fe400000010ff */
[----:B------:R-:W-:Y:S02]  /*2570*/  LOP3.LUT R4, R0, 0x40, RZ, 0x3c, !PT ;  /* 0x0000004000047812 */ /* 0x000fe400078e3cff */
[----:B------:R-:W-:-:S02]  /*2580*/  F2FP.BF16.F32.PACK_AB R98, R101, R100 ;  /* 0x000000646562723e */ /* 0x000fc400000010ff */
[----:B------:R-:W-:Y:S01]  /*2590*/  F2FP.BF16.F32.PACK_AB R99, R103, R102 ;  /* 0x000000666763723e */ /* 0x000fe200000010ff */
[----:B------:R-:W-:Y:S01]  /*25a0*/  VIADD R4, R4, UR55 ;  /* 0x0000003704047c36 */ /* 0x000fe20008000000 */
[----:B------:R-:W-:Y:S02]  /*25b0*/  F2FP.BF16.F32.PACK_AB R129, R131, R130 ;  /* 0x000000828381723e */ /* 0x000fe400000010ff */
[----:B------:R-:W-:Y:S02]  /*25c0*/  F2FP.BF16.F32.PACK_AB R32, R33, R32 ;  /* 0x000000202120723e */ /* 0x000fe400000010ff */
[----:B------:R-:W-:Y:S02]  /*25d0*/  F2FP.BF16.F32.PACK_AB R130, R133, R132 ;  /* 0x000000848582723e */ /* 0x000fe400000010ff */
[----:B------:R-:W-:Y:S02]  /*25e0*/  F2FP.BF16.F32.PACK_AB R131, R135, R134 ;  /* 0x000000868783723e */ /* 0x000fe400000010ff */
[----:B------:R-:W-:-:S02]  /*25f0*/  F2FP.BF16.F32.PACK_AB R33, R35, R34 ;  /* 0x000000222321723e */ /* 0x000fc400000010ff */
[----:B------:R-:W-:Y:S02]  /*2600*/  F2FP.BF16.F32.PACK_AB R64, R65, R64 ;  /* 0x000000404140723e */ /* 0x000fe400000010ff */
[----:B------:R-:W-:Y:S02]  /*2610*/  F2FP.BF16.F32.PACK_AB R104, R105, R104 ;  /* 0x000000686968723e */ /* 0x000fe400000010ff */
[----:B------:R-:W-:Y:S01]  /*2620*/  F2FP.BF16.F32.PACK_AB R34, R37, R36 ;  /* 0x000000242522723e */ /* 0x000fe200000010ff */
[----:B------:R-:W1:Y:S02]  /*2630*/  @!P2 SYNCS.CCTL.IV [UR55+0x60010] ;  /* 0x06001000ff00a9b1 */ /* 0x000e640008000037 */
[----:B-1----:R-:W-:Y:S01]  /*2640*/  BAR.SYNC.DEFER_BLOCKING 0x0 ;  /* 0x0000000000007b1d */ /* 0x002fe20000010000 */
[----:B------:R-:W-:Y:S02]  /*2650*/  F2FP.BF16.F32.PACK_AB R35, R39, R38 ;  /* 0x000000262723723e */ /* 0x000fe400000010ff */
[----:B------:R-:W-:-:S02]  /*2660*/  F2FP.BF16.F32.PACK_AB R65, R67, R66 ;  /* 0x000000424341723e */ /* 0x000fc400000010ff */
[----:B------:R-:W-:Y:S02]  /*2670*/  F2FP.BF16.F32.PACK_AB R105, R107, R106 ;  /* 0x0000006a6b69723e */ /* 0x000fe400000010ff */
[----:B------:R-:W-:Y:S02]  /*2680*/  F2FP.BF16.F32.PACK_AB R136, R137, R136 ;  /* 0x000000888988723e */ /* 0x000fe400000010ff */
[----:B------:R-:W-:Y:S02]  /*2690*/  F2FP.BF16.F32.PACK_AB R66, R69, R68 ;  /* 0x000000444542723e */ /* 0x000fe400000010ff */
[----:B------:R-:W-:Y:S02]  /*26a0*/  F2FP.BF16.F32.PACK_AB R67, R71, R70 ;  /* 0x000000464743723e */ /* 0x000fe400000010ff */
[----:B------:R-:W-:Y:S02]  /*26b0*/  LOP3.LUT R0, R0, 0x60, RZ, 0x3c, !PT ;  /* 0x0000006000007812 */ /* 0x000fe400078e3cff */
[----:B------:R-:W-:-:S02]  /*26c0*/  F2FP.BF16.F32.PACK_AB R106, R109, R108 ;  /* 0x0000006c6d6a723e */ /* 0x000fc400000010ff */
[----:B------:R-:W-:Y:S01]  /*26d0*/  F2FP.BF16.F32.PACK_AB R107, R111, R110 ;  /* 0x0000006e6f6b723e */ /* 0x000fe200000010ff */
[----:B------:R-:W-:Y:S01]  /*26e0*/  VIADD R0, R0, UR55 ;  /* 0x0000003700007c36 */ /* 0x000fe20008000000 */
[----:B------:R-:W-:Y:S02]  /*26f0*/  F2FP.BF16.F32.PACK_AB R137, R139, R138 ;  /* 0x0000008a8b89723e */ /* 0x000fe400000010ff */
[----:B------:R-:W-:Y:S02]  /*2700*/  F2FP.BF16.F32.PACK_AB R40, R41, R40 ;  /* 0x000000282928723e */ /* 0x000fe400000010ff */
[----:B------:R-:W-:Y:S01]  /*2710*/  F2FP.BF16.F32.PACK_AB R138, R141, R140 ;  /* 0x0000008c8d8a723e */ /* 0x000fe200000010ff */
[----:B------:R-:W1:Y:S02]  /*2720*/  @!P2 SYNCS.CCTL.IV [UR55+0x60018] ;  /* 0x06001800ff00a9b1 */ /* 0x000e640008000037 */
[----:B-1----:R-:W-:Y:S01]  /*2730*/  STSM.16.M88.4 [R2], R88 ;  /* 0x0000005802007844 */ /* 0x002fe20000000200 */
[----:B------:R-:W-:-:S02]  /*2740*/  F2FP.BF16.F32.PACK_AB R139, R143, R142 ;  /* 0x0000008e8f8b723e */ /* 0x000fc400000010ff */
[----:B------:R-:W-:Y:S01]  /*2750*/  F2FP.BF16.F32.PACK_AB R41, R43, R42 ;  /* 0x0000002a2b29723e */ /* 0x000fe200000010ff */
[----:B------:R-:W-:Y:S01]  /*2760*/  STSM.16.M88.4 [R2+0x8000], R120 ;  /* 0x0080007802007844 */ /* 0x000fe20000000200 */
[----:B------:R-:W-:Y:S02]  /*2770*/  F2FP.BF16.F32.PACK_AB R72, R73, R72 ;  /* 0x000000484948723e */ /* 0x000fe400000010ff */
[----:B------:R-:W-:Y:S01]  /*2780*/  F2FP.BF16.F32.PACK_AB R112, R113, R112 ;  /* 0x000000707170723e */ /* 0x000fe200000010ff */
[----:B------:R-:W-:Y:S01]  /*2790*/  STSM.16.M88.4 [R2+0x4000], R24 ;  /* 0x0040001802007844 */ /* 0x000fe20000000200 */
[----:B------:R-:W-:Y:S02]  /*27a0*/  F2FP.BF16.F32.PACK_AB R42, R45, R44 ;  /* 0x0000002c2d2a723e */ /* 0x000fe400000010ff */
[----:B------:R-:W-:Y:S01]  /*27b0*/  F2FP.BF16.F32.PACK_AB R43, R47, R46 ;  /* 0x0000002e2f2b723e */ /* 0x000fe200000010ff */
[----:B------:R-:W-:Y:S01]  /*27c0*/  STSM.16.M88.4 [R2+0xc000], R56 ;  /* 0x00c0003802007844 */ /* 0x000fe20000000200 */
[----:B------:R-:W-:-:S02]  /*27d0*/  F2FP.BF16.F32.PACK_AB R73, R75, R74 ;  /* 0x0000004a4b49723e */ /* 0x000fc400000010ff */
[----:B------:R-:W-:Y:S01]  /*27e0*/  F2FP.BF16.F32.PACK_AB R113, R115, R114 ;  /* 0x000000727371723e */ /* 0x000fe200000010ff */
[----:B------:R-:W-:Y:S01]  /*27f0*/  STSM.16.M88.4 [R3], R96 ;  /* 0x0000006003007844 */ /* 0x000fe20000000200 */
        /* <DEDUP_REMOVED lines=8> */
[----:B------:R-:W-:Y:S01]  /*2880*/  STSM.16.M88.4 [R3+0xc000], R64 ;  /* 0x00c0004003007844 */ /* 0x000fe20000000200 */
[----:B------:R-:W-:Y:S02]  /*2890*/  F2FP.BF16.F32.PACK_AB R48, R49, R48 ;  /* 0x000000303130723e */ /* 0x000fe400000010ff */
[----:B------:R-:W-:Y:S01]  /*28a0*/  F2FP.BF16.F32.PACK_AB R146, R149, R148 ;  /* 0x000000949592723e */ /* 0x000fe200000010ff */
[----:B------:R-:W-:Y:S01]  /*28b0*/  STSM.16.M88.4 [R4], R104 ;  /* 0x0000006804007844 */ /* 0x000fe20000000200 */
        /* <DEDUP_REMOVED lines=11> */
[----:B------:R-:W-:Y:S01]  /*2970*/  STSM.16.M88.4 [R0], R112 ;  /* 0x0000007000007844 */ /* 0x000fe20000000200 */
[----:B------:R-:W-:-:S03]  /*2980*/  ISETP.LT.U32.AND P0, PT, R6, 0x40, P0 ;  /* 0x000000400600780c */ /* 0x000fc60000701070 */
[----:B------:R-:W-:Y:S04]  /*2990*/  STSM.16.M88.4 [R0+0x8000], R144 ;  /* 0x0080009000007844 */ /* 0x000fe80000000200 */
[----:B------:R-:W-:Y:S04]  /*29a0*/  STSM.16.M88.4 [R0+0x4000], R48 ;  /* 0x0040003000007844 */ /* 0x000fe80000000200 */
[----:B------:R-:W-:Y:S02]  /*29b0*/  STSM.16.M88.4 [R0+0xc000], R80 ;  /* 0x00c0005000007844 */ /* 0x000fe40000000200 */
[----:B------:R-:W-:Y:S01]  /*29c0*/  VOTEU.ANY UP0, P0 ;  /* 0x00000000003f7886 */ /* 0x000fe20000000100 */
[----:B------:R-:W-:Y:S01]  /*29d0*/  VOTEU.ANY UP1, P0 ;  /* 0x00000000003f7886 */ /* 0x000fe20000020100 */
[----:B------:R1:W-:Y:S06]  /*29e0*/  MEMBAR.ALL.CTA ;  /* 0x0000000000007992 */ /* 0x0003ec0000008000 */
[----:B-1----:R-:W1:Y:S01]  /*29f0*/  FENCE.VIEW.ASYNC.S ;  /* 0x00000000000073c6 */ /* 0x002e620000000000 */
[----:B---3--:R-:W-:Y:S01]  /*2a00*/  @UP0 UMOV UR8, UR48 ;  /* 0x0000003000080c82 */ /* 0x008fe20008000000 */
[----:B------:R-:W-:Y:S01]  /*2a10*/  @UP0 UMOV UR9, UR49 ;  /* 0x0000003100090c82 */ /* 0x000fe20008000000 */
[----:B-1----:R-:W-:Y:S06]  /*2a20*/  BAR.SYNC.DEFER_BLOCKING 0x0 ;  /* 0x0000000000007b1d */ /* 0x002fec0000010000 */
[----:B------:R1:W-:Y:S01]  /*2a30*/  @UP1 UTMASTG.2D [UR52], [UR8] ;  /* 0x00000034080013b5 */ /* 0x0003e20008008000 */
[----:B------:R0:W-:Y:S01]  /*2a40*/  UTMACMDFLUSH ;  /* 0x00000000000079b7 */ /* 0x0001e20000000000 */
[----:B------:R-:W-:-:S04]  /*2a50*/  DEPBAR.LE SB0, 0x0 ;  /* 0x000080000000791a */ /* 0x000fc80000000000 */
[----:B------:R-:W-:Y:S06]  /*2a60*/  BAR.SYNC.DEFER_BLOCKING 0x0 ;  /* 0x0000000000007b1d */ /* 0x000fec0000010000 */
[----:B-1----:R-:W-:Y:S05]  /*2a70*/  EXIT ;  /* 0x000000000000794d */ /* 0x002fea0003800000 */
.L_x_48:
[----:B------:R-:W1:Y:S02]  /*2a80*/  SYNCS.PHASECHK.TRANS64.TRYWAIT P0, [UR23+0x60000], R2 ;  /* 0x06000002ff0075a7 */ /* 0x000e640008000157 */
[----:B-1----:R-:W-:Y:S05]  /*2a90*/  @!P0 BRA `(.L_x_48) ;  /* 0xfffffffc00f88947 */ /* 0x002fea000383ffff */
[----:B------:R-:W-:Y:S05]  /*2aa0*/  BRA `(.L_x_50) ;  /* 0xfffffff400347947 */ /* 0x000fea000383ffff */
.L_x_51:
[----:B------:R-:W-:-:S00]  /*2ab0*/  BRA `(.L_x_51) ;  /* 0xfffffffc00fc7947 */ /* 0x000fc0000383ffff */
[----:B------:R-:W-:-:S00]  /*2ac0*/  NOP ;  /* 0x0000000000007918 */ /* 0x000fc00000000000 */
        /* <DEDUP_REMOVED lines=11> */
.L_x_52:


//--------------------- .nv.shared.gluon_wgmma    --------------------------
	.section	.nv.shared.gluon_wgmma,"aw",@nobits
	.sectionflags	@""
	.align	16
	.zero		1024


//--------------------- .nv.shared.reserved.0     --------------------------
	.section	.nv.shared.reserved.0,"aw",@nobits
	.weak		__nv_reservedSMEM_offset_0_alias
	.size		__nv_reservedSMEM_offset_0_alias, 0, 0
	.other		__nv_reservedSMEM_offset_0_alias,@"STO_CUDA_RESERVED_SHARED STV_DEFAULT"
__nv_reservedSMEM_offset_0_alias:
	.zero		0


//--------------------- .nv.constant0.gluon_wgmma --------------------------
	.section	.nv.constant0.gluon_wgmma,"a",@progbits
	.sectionflags	@""
	.align	4
.nv.constant0.gluon_wgmma:
	.zero		608


//--------------------- SYMBOLS --------------------------

	.type		.nv.reservedSmem.offset0,@object
	.size		.nv.reservedSmem.offset0,0x4
